	.target	sm_90a

	.elftype	@"ET_EXEC"


//--------------------- .note.nv.tkinfo           --------------------------
	.section	.note.nv.tkinfo,"",@"SHT_NOTE"
	.sectionflags	@"SHF_NOTE_NV_TKINFO"
	.tkinfo
        /*0018*/ 	.word	0x00000002
        /*0030*/ 	.string	""
        /*0030*/ 	.string	"ptxas"
        /*0030*/ 	.string	"Cuda compilation tools, release 13.0, V13.0.88"
        /*0030*/ 	.string	"Build cuda_13.0.r13.0/compiler.36424714_0"
        /*0030*/ 	.string	"-arch sm_90a -m 64 "



//--------------------- .note.nv.cuinfo           --------------------------
	.section	.note.nv.cuinfo,"",@"SHT_NOTE"
	.sectionflags	@"SHF_NOTE_NV_CUINFO"
        /*0018*/ 	.short	0x0002
        /*001a*/ 	.short	0x005a
        /*001c*/ 	.short	0x0082
	.zero		2


//--------------------- .nv.info                  --------------------------
	.section	.nv.info,"",@"SHT_CUDA_INFO"
	.align	4


	//----- nvinfo : EIATTR_REGCOUNT
	.align		4
        /*0000*/ 	.byte	0x04, 0x2f
        /*0002*/ 	.short	(.L_15 - .L_14)
	.align		4
.L_14:
        /*0004*/ 	.word	index@(_ZN7cutlass13device_kernelINS_4gemm6kernel13GemmUniversalIN4cute5tupleIJiiiiEEENS1_10collective13CollectiveMmaINS1_34MainloopSm90TmaGmmaWarpSpecializedILi2ENS5_IJNS4_1CILi1EEESB_SB_EEENS1_32KernelTmaWarpSpecializedPingpongEEENS5_IJNSA_ILi64EEENSA_ILi128EEESG_EEENS_10bfloat16_tENS5_IJlSB_lEEESI_SJ_NS4_8TiledMMAINS4_8MMA_AtomIJNS4_4SM904GMMA28MMA_64x128x16_F32BF16BF16_SSILNSN_5MajorE0ELSP_0ELNSN_7ScaleInE1ELSQ_1EEEEEENS4_6LayoutISC_NS5_IJNSA_ILi0EEESU_SU_EEEEENS5_IJNS4_10UnderscoreESX_SX_EEEEENS4_13SM90_TMA_LOADENS4_14ComposedLayoutINS4_7SwizzleILi3ELi4ELi3EEENS4_18smem_ptr_flag_bitsILi16EEENST_INS5_IJNSA_ILi8EEESF_EEENS5_IJSF_SB_EEEEEEEvNS4_8identityES10_S1A_vS1B_EENS_8epilogue10collective6detail29Sm90TmaWarpSpecializedAdapterINS1E_15DefaultEpilogueISI_SJ_SJ_NS1D_6thread17LinearCombinationISI_Li1EffLNS1I_9ScaleType4KindE0ELNS_15FloatRoundStyleE2ESI_EENS1_15EpilogueDefaultEEEEEvvEEEEvNT_6ParamsE)
        /*0008*/ 	.word	0x000000a8


	//----- nvinfo : EIATTR_FRAME_SIZE
	.align		4
.L_15:
        /*000c*/ 	.byte	0x04, 0x11
        /*000e*/ 	.short	(.L_17 - .L_16)
	.align		4
.L_16:
        /*0010*/ 	.word	index@(_ZN7cutlass13device_kernelINS_4gemm6kernel13GemmUniversalIN4cute5tupleIJiiiiEEENS1_10collective13CollectiveMmaINS1_34MainloopSm90TmaGmmaWarpSpecializedILi2ENS5_IJNS4_1CILi1EEESB_SB_EEENS1_32KernelTmaWarpSpecializedPingpongEEENS5_IJNSA_ILi64EEENSA_ILi128EEESG_EEENS_10bfloat16_tENS5_IJlSB_lEEESI_SJ_NS4_8TiledMMAINS4_8MMA_AtomIJNS4_4SM904GMMA28MMA_64x128x16_F32BF16BF16_SSILNSN_5MajorE0ELSP_0ELNSN_7ScaleInE1ELSQ_1EEEEEENS4_6LayoutISC_NS5_IJNSA_ILi0EEESU_SU_EEEEENS5_IJNS4_10UnderscoreESX_SX_EEEEENS4_13SM90_TMA_LOADENS4_14ComposedLayoutINS4_7SwizzleILi3ELi4ELi3EEENS4_18smem_ptr_flag_bitsILi16EEENST_INS5_IJNSA_ILi8EEESF_EEENS5_IJSF_SB_EEEEEEEvNS4_8identityES10_S1A_vS1B_EENS_8epilogue10collective6detail29Sm90TmaWarpSpecializedAdapterINS1E_15DefaultEpilogueISI_SJ_SJ_NS1D_6thread17LinearCombinationISI_Li1EffLNS1I_9ScaleType4KindE0ELNS_15FloatRoundStyleE2ESI_EENS1_15EpilogueDefaultEEEEEvvEEEEvNT_6ParamsE)
        /*0014*/ 	.word	0x00000000


	//----- nvinfo : EIATTR_MIN_STACK_SIZE
	.align		4
.L_17:
        /*0018*/ 	.byte	0x04, 0x12
        /*001a*/ 	.short	(.L_19 - .L_18)
	.align		4
.L_18:
        /*001c*/ 	.word	index@(_ZN7cutlass13device_kernelINS_4gemm6kernel13GemmUniversalIN4cute5tupleIJiiiiEEENS1_10collective13CollectiveMmaINS1_34MainloopSm90TmaGmmaWarpSpecializedILi2ENS5_IJNS4_1CILi1EEESB_SB_EEENS1_32KernelTmaWarpSpecializedPingpongEEENS5_IJNSA_ILi64EEENSA_ILi128EEESG_EEENS_10bfloat16_tENS5_IJlSB_lEEESI_SJ_NS4_8TiledMMAINS4_8MMA_AtomIJNS4_4SM904GMMA28MMA_64x128x16_F32BF16BF16_SSILNSN_5MajorE0ELSP_0ELNSN_7ScaleInE1ELSQ_1EEEEEENS4_6LayoutISC_NS5_IJNSA_ILi0EEESU_SU_EEEEENS5_IJNS4_10UnderscoreESX_SX_EEEEENS4_13SM90_TMA_LOADENS4_14ComposedLayoutINS4_7SwizzleILi3ELi4ELi3EEENS4_18smem_ptr_flag_bitsILi16EEENST_INS5_IJNSA_ILi8EEESF_EEENS5_IJSF_SB_EEEEEEEvNS4_8identityES10_S1A_vS1B_EENS_8epilogue10collective6detail29Sm90TmaWarpSpecializedAdapterINS1E_15DefaultEpilogueISI_SJ_SJ_NS1D_6thread17LinearCombinationISI_Li1EffLNS1I_9ScaleType4KindE0ELNS_15FloatRoundStyleE2ESI_EENS1_15EpilogueDefaultEEEEEvvEEEEvNT_6ParamsE)
        /*0020*/ 	.word	0x00000000
.L_19:


//--------------------- .nv.compat                --------------------------
	.section	.nv.compat,"",@"SHT_CUDA_COMPAT_INFO"
	.align	4
        /*0000*/ 	.byte	0x02, 0x09, 0x01, 0x00, 0x02, 0x02, 0x04, 0x00, 0x02, 0x05, 0x05, 0x00, 0x03, 0x07, 0x01, 0x01
        /*0010*/ 	.byte	0x02, 0x03, 0x01, 0x00, 0x02, 0x06, 0x01, 0x00, 0x04, 0x0b, 0x08, 0x00, 0x00, 0x00, 0x00, 0x00
        /*0020*/ 	.byte	0x00, 0x00, 0x00, 0x00


//--------------------- .nv.info._ZN7cutlass13device_kernelINS_4gemm6kernel13GemmUniversalIN4cute5tupleIJiiiiEEENS1_10collective13CollectiveMmaINS1_34MainloopSm90TmaGmmaWarpSpecializedILi2ENS5_IJNS4_1CILi1EEESB_SB_EEENS1_32KernelTmaWarpSpecializedPingpongEEENS5_IJNSA_ILi64EEENSA_ILi128EEESG_EEENS_10bfloat16_tENS5_IJlSB_lEEESI_SJ_NS4_8TiledMMAINS4_8MMA_AtomIJNS4_4SM904GMMA28MMA_64x128x16_F32BF16BF16_SSILNSN_5MajorE0ELSP_0ELNSN_7ScaleInE1ELSQ_1EEEEEENS4_6LayoutISC_NS5_IJNSA_ILi0EEESU_SU_EEEEENS5_IJNS4_10UnderscoreESX_SX_EEEEENS4_13SM90_TMA_LOADENS4_14ComposedLayoutINS4_7SwizzleILi3ELi4ELi3EEENS4_18smem_ptr_flag_bitsILi16EEENST_INS5_IJNSA_ILi8EEESF_EEENS5_IJSF_SB_EEEEEEEvNS4_8identityES10_S1A_vS1B_EENS_8epilogue10collective6detail29Sm90TmaWarpSpecializedAdapterINS1E_15DefaultEpilogueISI_SJ_SJ_NS1D_6thread17LinearCombinationISI_Li1EffLNS1I_9ScaleType4KindE0ELNS_15FloatRoundStyleE2ESI_EENS1_15EpilogueDefaultEEEEEvvEEEEvNT_6ParamsE --------------------------
	.section	.nv.info._ZN7cutlass13device_kernelINS_4gemm6kernel13GemmUniversalIN4cute5tupleIJiiiiEEENS1_10collective13CollectiveMmaINS1_34MainloopSm90TmaGmmaWarpSpecializedILi2ENS5_IJNS4_1CILi1EEESB_SB_EEENS1_32KernelTmaWarpSpecializedPingpongEEENS5_IJNSA_ILi64EEENSA_ILi128EEESG_EEENS_10bfloat16_tENS5_IJlSB_lEEESI_SJ_NS4_8TiledMMAINS4_8MMA_AtomIJNS4_4SM904GMMA28MMA_64x128x16_F32BF16BF16_SSILNSN_5MajorE0ELSP_0ELNSN_7ScaleInE1ELSQ_1EEEEEENS4_6LayoutISC_NS5_IJNSA_ILi0EEESU_SU_EEEEENS5_IJNS4_10UnderscoreESX_SX_EEEEENS4_13SM90_TMA_LOADENS4_14ComposedLayoutINS4_7SwizzleILi3ELi4ELi3EEENS4_18smem_ptr_flag_bitsILi16EEENST_INS5_IJNSA_ILi8EEESF_EEENS5_IJSF_SB_EEEEEEEvNS4_8identityES10_S1A_vS1B_EENS_8epilogue10collective6detail29Sm90TmaWarpSpecializedAdapterINS1E_15DefaultEpilogueISI_SJ_SJ_NS1D_6thread17LinearCombinationISI_Li1EffLNS1I_9ScaleType4KindE0ELNS_15FloatRoundStyleE2ESI_EENS1_15EpilogueDefaultEEEEEvvEEEEvNT_6ParamsE,"",@"SHT_CUDA_INFO"
	.sectionflags	@""
	.align	4


	//----- nvinfo : EIATTR_CUDA_API_VERSION
	.align		4
        /*0000*/ 	.byte	0x04, 0x37
        /*0002*/ 	.short	(.L_21 - .L_20)
.L_20:
        /*0004*/ 	.word	0x00000082


	//----- nvinfo : EIATTR_KPARAM_INFO
	.align		4
.L_21:
        /*0008*/ 	.byte	0x04, 0x17
        /*000a*/ 	.short	(.L_23 - .L_22)
.L_22:
        /*000c*/ 	.word	0x00000000
        /*0010*/ 	.short	0x0000
        /*0012*/ 	.short	0x0070
        /*0014*/ 	.byte	0x00, 0xf0, 0x01, 0x10


	//----- nvinfo : EIATTR_SPARSE_MMA_MASK
	.align		4
.L_23:
        /*0018*/ 	.byte	0x03, 0x50
        /*001a*/ 	.short	0x0000


	//----- nvinfo : EIATTR_MAXREG_COUNT
	.align		4
        /*001c*/ 	.byte	0x03, 0x1b
        /*001e*/ 	.short	0x00a8


	//----- nvinfo : EIATTR_NUM_BARRIERS
	.align		4
        /*0020*/ 	.byte	0x02, 0x4c
        /*0022*/ 	.byte	0x01
	.zero		1


	//----- nvinfo : EIATTR_EXTERNS
	.align		4
        /*0024*/ 	.byte	0x04, 0x0f
        /*0026*/ 	.short	(.L_25 - .L_24)


	//   ....[0]....
	.align		4
.L_24:
        /*0028*/ 	.word	index@(__assertfail)


	//----- nvinfo : EIATTR_MERCURY_ISA_VERSION
	.align		4
.L_25:
        /*002c*/ 	.byte	0x03, 0x5f
        /*002e*/ 	.short	0x0101


	//----- nvinfo : EIATTR_INT_WARP_WIDE_INSTR_OFFSETS
	.align		4
        /*0030*/ 	.byte	0x04, 0x31
        /*0032*/ 	.short	(.L_27 - .L_26)


	//   ....[0]....
.L_26:
        /*0034*/ 	.word	0x00000430


	//   ....[1]....
        /*0038*/ 	.word	0x00000450


	//   ....[2]....
        /*003c*/ 	.word	0x000004d0


	//   ....[3]....
        /*0040*/ 	.word	0x000004e0


	//   ....[4]....
        /*0044*/ 	.word	0x000004f0


	//   ....[5]....
        /*0048*/ 	.word	0x00000510


	//   ....[6]....
        /*004c*/ 	.word	0x00000570


	//   ....[7]....
        /*0050*/ 	.word	0x00000590


	//----- nvinfo : EIATTR_COOP_GROUP_MASK_REGIDS
	.align		4
.L_27:
        /*0054*/ 	.byte	0x04, 0x29
        /*0056*/ 	.short	(.L_29 - .L_28)


	//   ....[0]....
.L_28:
        /*0058*/ 	.word	0xffffffff


	//   ....[1]....
        /*005c*/ 	.word	0xffffffff


	//   ....[2]....
        /*0060*/ 	.word	0xffffffff


	//   ....[3]....
        /*0064*/ 	.word	0xffffffff


	//   ....[4]....
        /*0068*/ 	.word	0xffffffff


	//   ....[5]....
        /*006c*/ 	.word	0xffffffff


	//----- nvinfo : EIATTR_COOP_GROUP_INSTR_OFFSETS
	.align		4
.L_29:
        /*0070*/ 	.byte	0x04, 0x28
        /*0072*/ 	.short	(.L_31 - .L_30)


	//   ....[0]....
.L_30:
        /*0074*/ 	.word	0x00000050


	//   ....[1]....
        /*0078*/ 	.word	0x00000080


	//   ....[2]....
        /*007c*/ 	.word	0x00000180


	//   ....[3]....
        /*0080*/ 	.word	0x00000350


	//   ....[4]....
        /*0084*/ 	.word	0x00000390


	//   ....[5]....
        /*0088*/ 	.word	0x000003d0


	//----- nvinfo : EIATTR_REG_RECONFIG
	.align		4
.L_31:
        /*008c*/ 	.byte	0x01, 0x54
	.zero		2


	//----- nvinfo : EIATTR_SYSCALL_OFFSETS
	.align		4
        /*0090*/ 	.byte	0x04, 0x46
        /*0092*/ 	.short	(.L_33 - .L_32)


	//   ....[0]....
.L_32:
        /*0094*/ 	.word	0x00001740


	//----- nvinfo : EIATTR_MBARRIER_INSTR_OFFSETS
	.align		4
.L_33:
        /*0098*/ 	.byte	0x04, 0x39
        /*009a*/ 	.short	(.L_35 - .L_34)


	//   ....[0]....
.L_34:
        /*009c*/ 	.word	0x00000300
        /*00a0*/ 	.word	0x000000ff
        /*00a4*/ 	.word	0x00000000
        /*00a8*/ 	.short	0x0100
        /*00aa*/ 	.byte	0x09
	.zero		1


	//   ....[1]....
        /*00ac*/ 	.word	0x00000310
        /*00b0*/ 	.word	0x000000ff
        /*00b4*/ 	.word	0x00000010
        /*00b8*/ 	.short	0x0100
        /*00ba*/ 	.byte	0x09
	.zero		1


	//   ....[2]....
        /*00bc*/ 	.word	0x00000320
        /*00c0*/ 	.word	0x000000ff
        /*00c4*/ 	.word	0x00000008
        /*00c8*/ 	.short	0x0100
        /*00ca*/ 	.byte	0x09
	.zero		1


	//   ....[3]....
        /*00cc*/ 	.word	0x00000330
        /*00d0*/ 	.word	0x000000ff
        /*00d4*/ 	.word	0x00000018
        /*00d8*/ 	.short	0x0100
        /*00da*/ 	.byte	0x09
	.zero		1


	//   ....[4]....
        /*00dc*/ 	.word	0x000005b0
        /*00e0*/ 	.word	0x000000ff
        /*00e4*/ 	.word	0x00000050
        /*00e8*/ 	.short	0x0100
        /*00ea*/ 	.byte	0x09
	.zero		1


	//   ....[5]....
        /*00ec*/ 	.word	0x000005c0
        /*00f0*/ 	.word	0x000000ff
        /*00f4*/ 	.word	0x00000058
        /*00f8*/ 	.short	0x0100
        /*00fa*/ 	.byte	0x09
	.zero		1


	//   ....[6]....
        /*00fc*/ 	.word	0x00000600
        /*0100*/ 	.word	0x000000ff
        /*0104*/ 	.word	0x00000030
        /*0108*/ 	.short	0x0100
        /*010a*/ 	.byte	0x0a
	.zero		1


	//   ....[7]....
        /*010c*/ 	.word	0x00000620
        /*0110*/ 	.word	0x000000ff
        /*0114*/ 	.word	0x00000038
        /*0118*/ 	.short	0x0100
        /*011a*/ 	.byte	0x0a
	.zero		1


	//   ....[8]....
        /*011c*/ 	.word	0x00000630
        /*0120*/ 	.word	0x000000ff
        /*0124*/ 	.word	0x00000040
        /*0128*/ 	.short	0x0100
        /*012a*/ 	.byte	0x0a
	.zero		1


	//   ....[9]....
        /*012c*/ 	.word	0x00000640
        /*0130*/ 	.word	0x000000ff
        /*0134*/ 	.word	0x00000048
        /*0138*/ 	.short	0x0100
        /*013a*/ 	.byte	0x0a
	.zero		1


	//   ....[10]....
        /*013c*/ 	.word	0x00001600
        /*0140*/ 	.word	0x0000005f
        /*0144*/ 	.word	0xfffffff8
        /*0148*/ 	.short	0x010a
        /*014a*/ 	.byte	0x3f
	.zero		1


	//   ....[11]....
        /*014c*/ 	.word	0x000017d0
        /*0150*/ 	.word	0x00000003
        /*0154*/ 	.word	0x00000000
        /*0158*/ 	.short	0x010a
        /*015a*/ 	.byte	0x3f
	.zero		1


	//   ....[12]....
        /*015c*/ 	.word	0x00001830
        /*0160*/ 	.word	0x00000003
        /*0164*/ 	.word	0x00000000
        /*0168*/ 	.short	0x010a
        /*016a*/ 	.byte	0x3f
	.zero		1


	//   ....[13]....
        /*016c*/ 	.word	0x00001d50
        /*0170*/ 	.word	0x000000ff
        /*0174*/ 	.word	0x00000000
        /*0178*/ 	.short	0x010a
        /*017a*/ 	.byte	0x04
	.zero		1


	//   ....[14]....
        /*017c*/ 	.word	0x00001d90
        /*0180*/ 	.word	0x000000ff
        /*0184*/ 	.word	0x00000000
        /*0188*/ 	.short	0x010a
        /*018a*/ 	.byte	0x04
	.zero		1


	//   ....[15]....
        /*018c*/ 	.word	0x000021c0
        /*0190*/ 	.word	0x000000ff
        /*0194*/ 	.word	0x00000000
        /*0198*/ 	.short	0x0101
        /*019a*/ 	.byte	0x04
	.zero		1


	//   ....[16]....
        /*019c*/ 	.word	0x000022b0
        /*01a0*/ 	.word	0x00000063
        /*01a4*/ 	.word	0x00000000
        /*01a8*/ 	.short	0x0101
        /*01aa*/ 	.byte	0x32
	.zero		1


	//   ....[17]....
        /*01ac*/ 	.word	0x00002370
        /*01b0*/ 	.word	0x000000ff
        /*01b4*/ 	.word	0x00000000
        /*01b8*/ 	.short	0x0101
        /*01ba*/ 	.byte	0x04
	.zero		1


	//   ....[18]....
        /*01bc*/ 	.word	0x000023c0
        /*01c0*/ 	.word	0x0000005f
        /*01c4*/ 	.word	0x00000008
        /*01c8*/ 	.short	0x010a
        /*01ca*/ 	.byte	0x3f
	.zero		1


	//   ....[19]....
        /*01cc*/ 	.word	0x000064c0
        /*01d0*/ 	.word	0x00000060
        /*01d4*/ 	.word	0x00000000
        /*01d8*/ 	.short	0x0101
        /*01da*/ 	.byte	0x32
	.zero		1


	//   ....[20]....
        /*01dc*/ 	.word	0x00006ed0
        /*01e0*/ 	.word	0x00000007
        /*01e4*/ 	.word	0x00000010
        /*01e8*/ 	.short	0x010a
        /*01ea*/ 	.byte	0x3f
	.zero		1


	//   ....[21]....
        /*01ec*/ 	.word	0x00007330
        /*01f0*/ 	.word	0x00000003
        /*01f4*/ 	.word	0x00000058
        /*01f8*/ 	.short	0x0101
        /*01fa*/ 	.byte	0x3f
	.zero		1


	//   ....[22]....
        /*01fc*/ 	.word	0x00007aa0
        /*0200*/ 	.word	0x00000007
        /*0204*/ 	.word	0x00000000
        /*0208*/ 	.short	0x010a
        /*020a*/ 	.byte	0x3f
	.zero		1


	//   ....[23]....
        /*020c*/ 	.word	0x00007b20
        /*0210*/ 	.word	0x00000003
        /*0214*/ 	.word	0x00000000
        /*0218*/ 	.short	0x010a
        /*021a*/ 	.byte	0x3f
	.zero		1


	//   ....[24]....
        /*021c*/ 	.word	0x00007b80
        /*0220*/ 	.word	0x0000005f
        /*0224*/ 	.word	0xfffffff8
        /*0228*/ 	.short	0x010a
        /*022a*/ 	.byte	0x3f
	.zero		1


	//   ....[25]....
        /*022c*/ 	.word	0x00007bd0
        /*0230*/ 	.word	0x00000003
        /*0234*/ 	.word	0x00000000
        /*0238*/ 	.short	0x010a
        /*023a*/ 	.byte	0x3f
	.zero		1


	//   ....[26]....
        /*023c*/ 	.word	0x00007c30
        /*0240*/ 	.word	0x00000004
        /*0244*/ 	.word	0x00000000
        /*0248*/ 	.short	0x010a
        /*024a*/ 	.byte	0x3f
	.zero		1


	//   ....[27]....
        /*024c*/ 	.word	0x00007c80
        /*0250*/ 	.word	0x0000005f
        /*0254*/ 	.word	0x00000008
        /*0258*/ 	.short	0x010a
        /*025a*/ 	.byte	0x3f
	.zero		1


	//   ....[28]....
        /*025c*/ 	.word	0x00007d50
        /*0260*/ 	.word	0x00000007
        /*0264*/ 	.word	0x00000010
        /*0268*/ 	.short	0x010a
        /*026a*/ 	.byte	0x3f
	.zero		1


	//   ....[29]....
        /*026c*/ 	.word	0x00007e20
        /*0270*/ 	.word	0x00000007
        /*0274*/ 	.word	0x00000000
        /*0278*/ 	.short	0x010a
        /*027a*/ 	.byte	0x3f
	.zero		1


	//----- nvinfo : EIATTR_NUM_MBARRIERS
	.align		4
.L_35:
        /*027c*/ 	.byte	0x03, 0x38
        /*027e*/ 	.short	0x000a


	//----- nvinfo : EIATTR_EXIT_INSTR_OFFSETS
	.align		4
        /*0280*/ 	.byte	0x04, 0x1c
        /*0282*/ 	.short	(.L_37 - .L_36)


	//   ....[0]....
.L_36:
        /*0284*/ 	.word	0x00001200


	//   ....[1]....
        /*0288*/ 	.word	0x00001260


	//   ....[2]....
        /*028c*/ 	.word	0x00006c00


	//   ....[3]....
        /*0290*/ 	.word	0x00006c30


	//   ....[4]....
        /*0294*/ 	.word	0x00007b70


	//----- nvinfo : EIATTR_MAX_THREADS
	.align		4
.L_37:
        /*0298*/ 	.byte	0x04, 0x05
        /*029a*/ 	.short	(.L_39 - .L_38)
.L_38:
        /*029c*/ 	.word	0x00000180
        /*02a0*/ 	.word	0x00000001
        /*02a4*/ 	.word	0x00000001


	//----- nvinfo : EIATTR_CRS_STACK_SIZE
	.align		4
.L_39:
        /*02a8*/ 	.byte	0x04, 0x1e
        /*02aa*/ 	.short	(.L_41 - .L_40)
.L_40:
        /*02ac*/ 	.word	0x00000000


	//----- nvinfo : EIATTR_CBANK_PARAM_SIZE
	.align		4
.L_41:
        /*02b0*/ 	.byte	0x03, 0x19
        /*02b2*/ 	.short	0x0470


	//----- nvinfo : EIATTR_PARAM_CBANK
	.align		4
        /*02b4*/ 	.byte	0x04, 0x0a
        /*02b6*/ 	.short	(.L_43 - .L_42)
	.align		4
.L_42:
        /*02b8*/ 	.word	index@(.nv.constant0._ZN7cutlass13device_kernelINS_4gemm6kernel13GemmUniversalIN4cute5tupleIJiiiiEEENS1_10collective13CollectiveMmaINS1_34MainloopSm90TmaGmmaWarpSpecializedILi2ENS5_IJNS4_1CILi1EEESB_SB_EEENS1_32KernelTmaWarpSpecializedPingpongEEENS5_IJNSA_ILi64EEENSA_ILi128EEESG_EEENS_10bfloat16_tENS5_IJlSB_lEEESI_SJ_NS4_8TiledMMAINS4_8MMA_AtomIJNS4_4SM904GMMA28MMA_64x128x16_F32BF16BF16_SSILNSN_5MajorE0ELSP_0ELNSN_7ScaleInE1ELSQ_1EEEEEENS4_6LayoutISC_NS5_IJNSA_ILi0EEESU_SU_EEEEENS5_IJNS4_10UnderscoreESX_SX_EEEEENS4_13SM90_TMA_LOADENS4_14ComposedLayoutINS4_7SwizzleILi3ELi4ELi3EEENS4_18smem_ptr_flag_bitsILi16EEENST_INS5_IJNSA_ILi8EEESF_EEENS5_IJSF_SB_EEEEEEEvNS4_8identityES10_S1A_vS1B_EENS_8epilogue10collective6detail29Sm90TmaWarpSpecializedAdapterINS1E_15DefaultEpilogueISI_SJ_SJ_NS1D_6thread17LinearCombinationISI_Li1EffLNS1I_9ScaleType4KindE0ELNS_15FloatRoundStyleE2ESI_EENS1_15EpilogueDefaultEEEEEvvEEEEvNT_6ParamsE)
        /*02bc*/ 	.short	0x0210
        /*02be*/ 	.short	0x0470


	//----- nvinfo : EIATTR_SW_WAR
	.align		4
.L_43:
        /*02c0*/ 	.byte	0x04, 0x36
        /*02c2*/ 	.short	(.L_45 - .L_44)
.L_44:
        /*02c4*/ 	.word	0x00000008
.L_45:


//--------------------- .nv.callgraph             --------------------------
	.section	.nv.callgraph,"",@"SHT_CUDA_CALLGRAPH"
	.align	4
	.sectionentsize	8
	.align		4
        /*0000*/ 	.word	0x00000000
	.align		4
        /*0004*/ 	.word	0xffffffff
	.align		4
        /*0008*/ 	.word	index@(_ZN7cutlass13device_kernelINS_4gemm6kernel13GemmUniversalIN4cute5tupleIJiiiiEEENS1_10collective13CollectiveMmaINS1_34MainloopSm90TmaGmmaWarpSpecializedILi2ENS5_IJNS4_1CILi1EEESB_SB_EEENS1_32KernelTmaWarpSpecializedPingpongEEENS5_IJNSA_ILi64EEENSA_ILi128EEESG_EEENS_10bfloat16_tENS5_IJlSB_lEEESI_SJ_NS4_8TiledMMAINS4_8MMA_AtomIJNS4_4SM904GMMA28MMA_64x128x16_F32BF16BF16_SSILNSN_5MajorE0ELSP_0ELNSN_7ScaleInE1ELSQ_1EEEEEENS4_6LayoutISC_NS5_IJNSA_ILi0EEESU_SU_EEEEENS5_IJNS4_10UnderscoreESX_SX_EEEEENS4_13SM90_TMA_LOADENS4_14ComposedLayoutINS4_7SwizzleILi3ELi4ELi3EEENS4_18smem_ptr_flag_bitsILi16EEENST_INS5_IJNSA_ILi8EEESF_EEENS5_IJSF_SB_EEEEEEEvNS4_8identityES10_S1A_vS1B_EENS_8epilogue10collective6detail29Sm90TmaWarpSpecializedAdapterINS1E_15DefaultEpilogueISI_SJ_SJ_NS1D_6thread17LinearCombinationISI_Li1EffLNS1I_9ScaleType4KindE0ELNS_15FloatRoundStyleE2ESI_EENS1_15EpilogueDefaultEEEEEvvEEEEvNT_6ParamsE)
	.align		4
        /*000c*/ 	.word	index@(__assertfail)
	.align		4
        /*0010*/ 	.word	0x00000000
	.align		4
        /*0014*/ 	.word	0xfffffffe
	.align		4
        /*0018*/ 	.word	0x00000000
	.align		4
        /*001c*/ 	.word	0xfffffffd
	.align		4
        /*0020*/ 	.word	0x00000000
	.align		4
        /*0024*/ 	.word	0xfffffffc


//--------------------- .nv.constant4             --------------------------
	.section	.nv.constant4,"a",@progbits
	.align	8
	.align		8
.nv.constant4:
        /*0000*/ 	.dword	__assertfail
	.align		8
        /*0008*/ 	.dword	__unnamed_1
	.align		8
        /*0010*/ 	.dword	_ZN40_INTERNAL_c24a4369_4_k_cu_b5bb221e_269654cuda3std3__45__cpo5beginE
	.align		8
        /*0018*/ 	.dword	_ZN40_INTERNAL_c24a4369_4_k_cu_b5bb221e_269654cuda3std3__45__cpo3endE
	.align		8
        /*0020*/ 	.dword	_ZN40_INTERNAL_c24a4369_4_k_cu_b5bb221e_269654cuda3std3__45__cpo6cbeginE
	.align		8
        /*0028*/ 	.dword	_ZN40_INTERNAL_c24a4369_4_k_cu_b5bb221e_269654cuda3std3__45__cpo4cendE
	.align		8
        /*0030*/ 	.dword	_ZN40_INTERNAL_c24a4369_4_k_cu_b5bb221e_269654cuda3std3__442_GLOBAL__N__c24a4369_4_k_cu_b5bb221e_269656ignoreE
	.align		8
        /*0038*/ 	.dword	_ZN40_INTERNAL_c24a4369_4_k_cu_b5bb221e_269654cuda3std3__419piecewise_constructE
	.align		8
        /*0040*/ 	.dword	_ZN40_INTERNAL_c24a4369_4_k_cu_b5bb221e_269654cuda3std3__48in_placeE
	.align		8
        /*0048*/ 	.dword	_ZN40_INTERNAL_c24a4369_4_k_cu_b5bb221e_269654cuda3std6ranges3__45__cpo4swapE
	.align		8
        /*0050*/ 	.dword	_ZN40_INTERNAL_c24a4369_4_k_cu_b5bb221e_269654cuda3std6ranges3__45__cpo9iter_moveE
	.align		8
        /*0058*/ 	.dword	_ZN40_INTERNAL_c24a4369_4_k_cu_b5bb221e_269654cute7productE
	.align		8
        /*0060*/ 	.dword	_ZN40_INTERNAL_c24a4369_4_k_cu_b5bb221e_269654cute1_E
	.align		8
        /*0068*/ 	.dword	$str$22
	.align		8
        /*0070*/ 	.dword	$str$23


//--------------------- .text._ZN7cutlass13device_kernelINS_4gemm6kernel13GemmUniversalIN4cute5tupleIJiiiiEEENS1_10collective13CollectiveMmaINS1_34MainloopSm90TmaGmmaWarpSpecializedILi2ENS5_IJNS4_1CILi1EEESB_SB_EEENS1_32KernelTmaWarpSpecializedPingpongEEENS5_IJNSA_ILi64EEENSA_ILi128EEESG_EEENS_10bfloat16_tENS5_IJlSB_lEEESI_SJ_NS4_8TiledMMAINS4_8MMA_AtomIJNS4_4SM904GMMA28MMA_64x128x16_F32BF16BF16_SSILNSN_5MajorE0ELSP_0ELNSN_7ScaleInE1ELSQ_1EEEEEENS4_6LayoutISC_NS5_IJNSA_ILi0EEESU_SU_EEEEENS5_IJNS4_10UnderscoreESX_SX_EEEEENS4_13SM90_TMA_LOADENS4_14ComposedLayoutINS4_7SwizzleILi3ELi4ELi3EEENS4_18smem_ptr_flag_bitsILi16EEENST_INS5_IJNSA_ILi8EEESF_EEENS5_IJSF_SB_EEEEEEEvNS4_8identityES10_S1A_vS1B_EENS_8epilogue10collective6detail29Sm90TmaWarpSpecializedAdapterINS1E_15DefaultEpilogueISI_SJ_SJ_NS1D_6thread17LinearCombinationISI_Li1EffLNS1I_9ScaleType4KindE0ELNS_15FloatRoundStyleE2ESI_EENS1_15EpilogueDefaultEEEEEvvEEEEvNT_6ParamsE --------------------------
	.section	.text._ZN7cutlass13device_kernelINS_4gemm6kernel13GemmUniversalIN4cute5tupleIJiiiiEEENS1_10collective13CollectiveMmaINS1_34MainloopSm90TmaGmmaWarpSpecializedILi2ENS5_IJNS4_1CILi1EEESB_SB_EEENS1_32KernelTmaWarpSpecializedPingpongEEENS5_IJNSA_ILi64EEENSA_ILi128EEESG_EEENS_10bfloat16_tENS5_IJlSB_lEEESI_SJ_NS4_8TiledMMAINS4_8MMA_AtomIJNS4_4SM904GMMA28MMA_64x128x16_F32BF16BF16_SSILNSN_5MajorE0ELSP_0ELNSN_7ScaleInE1ELSQ_1EEEEEENS4_6LayoutISC_NS5_IJNSA_ILi0EEESU_SU_EEEEENS5_IJNS4_10UnderscoreESX_SX_EEEEENS4_13SM90_TMA_LOADENS4_14ComposedLayoutINS4_7SwizzleILi3ELi4ELi3EEENS4_18smem_ptr_flag_bitsILi16EEENST_INS5_IJNSA_ILi8EEESF_EEENS5_IJSF_SB_EEEEEEEvNS4_8identityES10_S1A_vS1B_EENS_8epilogue10collective6detail29Sm90TmaWarpSpecializedAdapterINS1E_15DefaultEpilogueISI_SJ_SJ_NS1D_6thread17LinearCombinationISI_Li1EffLNS1I_9ScaleType4KindE0ELNS_15FloatRoundStyleE2ESI_EENS1_15EpilogueDefaultEEEEEvvEEEEvNT_6ParamsE,"ax",@progbits
	.align	128
.text._ZN7cutlass13device_kernelINS_4gemm6kernel13GemmUniversalIN4cute5tupleIJiiiiEEENS1_10collective13CollectiveMmaINS1_34MainloopSm90TmaGmmaWarpSpecializedILi2ENS5_IJNS4_1CILi1EEESB_SB_EEENS1_32KernelTmaWarpSpecializedPingpongEEENS5_IJNSA_ILi64EEENSA_ILi128EEESG_EEENS_10bfloat16_tENS5_IJlSB_lEEESI_SJ_NS4_8TiledMMAINS4_8MMA_AtomIJNS4_4SM904GMMA28MMA_64x128x16_F32BF16BF16_SSILNSN_5MajorE0ELSP_0ELNSN_7ScaleInE1ELSQ_1EEEEEENS4_6LayoutISC_NS5_IJNSA_ILi0EEESU_SU_EEEEENS5_IJNS4_10UnderscoreESX_SX_EEEEENS4_13SM90_TMA_LOADENS4_14ComposedLayoutINS4_7SwizzleILi3ELi4ELi3EEENS4_18smem_ptr_flag_bitsILi16EEENST_INS5_IJNSA_ILi8EEESF_EEENS5_IJSF_SB_EEEEEEEvNS4_8identityES10_S1A_vS1B_EENS_8epilogue10collective6detail29Sm90TmaWarpSpecializedAdapterINS1E_15DefaultEpilogueISI_SJ_SJ_NS1D_6thread17LinearCombinationISI_Li1EffLNS1I_9ScaleType4KindE0ELNS_15FloatRoundStyleE2ESI_EENS1_15EpilogueDefaultEEEEEvvEEEEvNT_6ParamsE:
        .type           _ZN7cutlass13device_kernelINS_4gemm6kernel13GemmUniversalIN4cute5tupleIJiiiiEEENS1_10collective13CollectiveMmaINS1_34MainloopSm90TmaGmmaWarpSpecializedILi2ENS5_IJNS4_1CILi1EEESB_SB_EEENS1_32KernelTmaWarpSpecializedPingpongEEENS5_IJNSA_ILi64EEENSA_ILi128EEESG_EEENS_10bfloat16_tENS5_IJlSB_lEEESI_SJ_NS4_8TiledMMAINS4_8MMA_AtomIJNS4_4SM904GMMA28MMA_64x128x16_F32BF16BF16_SSILNSN_5MajorE0ELSP_0ELNSN_7ScaleInE1ELSQ_1EEEEEENS4_6LayoutISC_NS5_IJNSA_ILi0EEESU_SU_EEEEENS5_IJNS4_10UnderscoreESX_SX_EEEEENS4_13SM90_TMA_LOADENS4_14ComposedLayoutINS4_7SwizzleILi3ELi4ELi3EEENS4_18smem_ptr_flag_bitsILi16EEENST_INS5_IJNSA_ILi8EEESF_EEENS5_IJSF_SB_EEEEEEEvNS4_8identityES10_S1A_vS1B_EENS_8epilogue10collective6detail29Sm90TmaWarpSpecializedAdapterINS1E_15DefaultEpilogueISI_SJ_SJ_NS1D_6thread17LinearCombinationISI_Li1EffLNS1I_9ScaleType4KindE0ELNS_15FloatRoundStyleE2ESI_EENS1_15EpilogueDefaultEEEEEvvEEEEvNT_6ParamsE,@function
        .size           _ZN7cutlass13device_kernelINS_4gemm6kernel13GemmUniversalIN4cute5tupleIJiiiiEEENS1_10collective13CollectiveMmaINS1_34MainloopSm90TmaGmmaWarpSpecializedILi2ENS5_IJNS4_1CILi1EEESB_SB_EEENS1_32KernelTmaWarpSpecializedPingpongEEENS5_IJNSA_ILi64EEENSA_ILi128EEESG_EEENS_10bfloat16_tENS5_IJlSB_lEEESI_SJ_NS4_8TiledMMAINS4_8MMA_AtomIJNS4_4SM904GMMA28MMA_64x128x16_F32BF16BF16_SSILNSN_5MajorE0ELSP_0ELNSN_7ScaleInE1ELSQ_1EEEEEENS4_6LayoutISC_NS5_IJNSA_ILi0EEESU_SU_EEEEENS5_IJNS4_10UnderscoreESX_SX_EEEEENS4_13SM90_TMA_LOADENS4_14ComposedLayoutINS4_7SwizzleILi3ELi4ELi3EEENS4_18smem_ptr_flag_bitsILi16EEENST_INS5_IJNSA_ILi8EEESF_EEENS5_IJSF_SB_EEEEEEEvNS4_8identityES10_S1A_vS1B_EENS_8epilogue10collective6detail29Sm90TmaWarpSpecializedAdapterINS1E_15DefaultEpilogueISI_SJ_SJ_NS1D_6thread17LinearCombinationISI_Li1EffLNS1I_9ScaleType4KindE0ELNS_15FloatRoundStyleE2ESI_EENS1_15EpilogueDefaultEEEEEvvEEEEvNT_6ParamsE,(.L_x_192 - _ZN7cutlass13device_kernelINS_4gemm6kernel13GemmUniversalIN4cute5tupleIJiiiiEEENS1_10collective13CollectiveMmaINS1_34MainloopSm90TmaGmmaWarpSpecializedILi2ENS5_IJNS4_1CILi1EEESB_SB_EEENS1_32KernelTmaWarpSpecializedPingpongEEENS5_IJNSA_ILi64EEENSA_ILi128EEESG_EEENS_10bfloat16_tENS5_IJlSB_lEEESI_SJ_NS4_8TiledMMAINS4_8MMA_AtomIJNS4_4SM904GMMA28MMA_64x128x16_F32BF16BF16_SSILNSN_5MajorE0ELSP_0ELNSN_7ScaleInE1ELSQ_1EEEEEENS4_6LayoutISC_NS5_IJNSA_ILi0EEESU_SU_EEEEENS5_IJNS4_10UnderscoreESX_SX_EEEEENS4_13SM90_TMA_LOADENS4_14ComposedLayoutINS4_7SwizzleILi3ELi4ELi3EEENS4_18smem_ptr_flag_bitsILi16EEENST_INS5_IJNSA_ILi8EEESF_EEENS5_IJSF_SB_EEEEEEEvNS4_8identityES10_S1A_vS1B_EENS_8epilogue10collective6detail29Sm90TmaWarpSpecializedAdapterINS1E_15DefaultEpilogueISI_SJ_SJ_NS1D_6thread17LinearCombinationISI_Li1EffLNS1I_9ScaleType4KindE0ELNS_15FloatRoundStyleE2ESI_EENS1_15EpilogueDefaultEEEEEvvEEEEvNT_6ParamsE)
        .other          _ZN7cutlass13device_kernelINS_4gemm6kernel13GemmUniversalIN4cute5tupleIJiiiiEEENS1_10collective13CollectiveMmaINS1_34MainloopSm90TmaGmmaWarpSpecializedILi2ENS5_IJNS4_1CILi1EEESB_SB_EEENS1_32KernelTmaWarpSpecializedPingpongEEENS5_IJNSA_ILi64EEENSA_ILi128EEESG_EEENS_10bfloat16_tENS5_IJlSB_lEEESI_SJ_NS4_8TiledMMAINS4_8MMA_AtomIJNS4_4SM904GMMA28MMA_64x128x16_F32BF16BF16_SSILNSN_5MajorE0ELSP_0ELNSN_7ScaleInE1ELSQ_1EEEEEENS4_6LayoutISC_NS5_IJNSA_ILi0EEESU_SU_EEEEENS5_IJNS4_10UnderscoreESX_SX_EEEEENS4_13SM90_TMA_LOADENS4_14ComposedLayoutINS4_7SwizzleILi3ELi4ELi3EEENS4_18smem_ptr_flag_bitsILi16EEENST_INS5_IJNSA_ILi8EEESF_EEENS5_IJSF_SB_EEEEEEEvNS4_8identityES10_S1A_vS1B_EENS_8epilogue10collective6detail29Sm90TmaWarpSpecializedAdapterINS1E_15DefaultEpilogueISI_SJ_SJ_NS1D_6thread17LinearCombinationISI_Li1EffLNS1I_9ScaleType4KindE0ELNS_15FloatRoundStyleE2ESI_EENS1_15EpilogueDefaultEEEEEvvEEEEvNT_6ParamsE,@"STO_CUDA_ENTRY STV_DEFAULT"
_ZN7cutlass13device_kernelINS_4gemm6kernel13GemmUniversalIN4cute5tupleIJiiiiEEENS1_10collective13CollectiveMmaINS1_34MainloopSm90TmaGmmaWarpSpecializedILi2ENS5_IJNS4_1CILi1EEESB_SB_EEENS1_32KernelTmaWarpSpecializedPingpongEEENS5_IJNSA_ILi64EEENSA_ILi128EEESG_EEENS_10bfloat16_tENS5_IJlSB_lEEESI_SJ_NS4_8TiledMMAINS4_8MMA_AtomIJNS4_4SM904GMMA28MMA_64x128x16_F32BF16BF16_SSILNSN_5MajorE0ELSP_0ELNSN_7ScaleInE1ELSQ_1EEEEEENS4_6LayoutISC_NS5_IJNSA_ILi0EEESU_SU_EEEEENS5_IJNS4_10UnderscoreESX_SX_EEEEENS4_13SM90_TMA_LOADENS4_14ComposedLayoutINS4_7SwizzleILi3ELi4ELi3EEENS4_18smem_ptr_flag_bitsILi16EEENST_INS5_IJNSA_ILi8EEESF_EEENS5_IJSF_SB_EEEEEEEvNS4_8identityES10_S1A_vS1B_EENS_8epilogue10collective6detail29Sm90TmaWarpSpecializedAdapterINS1E_15DefaultEpilogueISI_SJ_SJ_NS1D_6thread17LinearCombinationISI_Li1EffLNS1I_9ScaleType4KindE0ELNS_15FloatRoundStyleE2ESI_EENS1_15EpilogueDefaultEEEEEvvEEEEvNT_6ParamsE:
[----:B------:R-:W0:Y:S01]  /*0000*/  LDC R1, c[0x0][0x28] ;  /* 0x00000a00ff017b82 */ /* 0x000e220000000800 */
[----:B------:R-:W1:Y:S01]  /*0010*/  S2R R4, SR_TID.X ;  /* 0x0000000000047919 */ /* 0x000e620000002100 */
[----:B------:R-:W-:Y:S01]  /*0020*/  ELECT P0, URZ, PT ;  /* 0x00000000003f782f */ /* 0x000fe20003800000 */
[----:B------:R-:W-:Y:S01]  /*0030*/  BSSY B0, `(.L_x_0) ;  /* 0x0000014000007945 */ /* 0x000fe20003800000 */
[----:B-1----:R-:W-:-:S05]  /*0040*/  SHF.R.U32.HI R0, RZ, 0x5, R4 ;  /* 0x00000005ff007819 */ /* 0x002fca0000011604 */
[----:B------:R-:W1:Y:S02]  /*0050*/  SHFL.IDX PT, R2, R0, RZ, 0x1f ;  /* 0x00001fff00027589 */ /* 0x000e6400000e0000 */
[----:B-1----:R-:W-:Y:S02]  /*0060*/  R2UR UR8, R2 ;  /* 0x00000000020872ca */ /* 0x002fe400000e0000 */
[----:B------:R-:W-:-:S05]  /*0070*/  SHF.R.U32.HI R2, RZ, 0x7, R4 ;  /* 0x00000007ff027819 */ /* 0x000fca0000011604 */
[----:B------:R1:W2:Y:S06]  /*0080*/  SHFL.IDX PT, R3, R2, RZ, 0x1f ;  /* 0x00001fff02037589 */ /* 0x0002ac00000e0000 */
[----:B------:R-:W-:Y:S02]  /*0090*/  USHF.R.S32.HI UR4, URZ, 0x1f, UR8 ;  /* 0x0000001f3f047899 */ /* 0x000fe40008011408 */
[----:B------:R-:W-:Y:S02]  /*00a0*/  ISETP.NE.OR P0, PT, RZ, UR8, !P0 ;  /* 0x00000008ff007c0c */ /* 0x000fe4000c705670 */
[----:B------:R-:W-:-:S04]  /*00b0*/  ULEA.HI UR4, UR4, UR8, URZ, 0x2 ;  /* 0x0000000804047291 */ /* 0x000fc8000f8f103f */
[----:B------:R-:W-:-:S04]  /*00c0*/  ULOP3.LUT UR4, UR4, 0xfffffffc, URZ, 0xc0, !UPT ;  /* 0xfffffffc04047892 */ /* 0x000fc8000f8ec03f */
[----:B------:R-:W-:-:S03]  /*00d0*/  UIADD3 UR8, UR8, -UR4, URZ ;  /* 0x8000000408087290 */ /* 0x000fc6000fffe03f */
[----:B01----:R-:W-:Y:S09]  /*00e0*/  @P0 BRA `(.L_x_1) ;  /* 0x0000000000200947 */ /* 0x003ff20003800000 */
[----:B------:R-:W-:Y:S02]  /*00f0*/  ULDC.64 UR4, c[0x0][0x198] ;  /* 0x0000660000047ab9 */ /* 0x000fe40000000a00 */
[----:B------:R-:W-:Y:S02]  /*0100*/  UIADD3 UR6, UP0, UR4, 0xf0, URZ ;  /* 0x000000f004067890 */ /* 0x000fe4000ff1e03f */
[----:B------:R-:W-:Y:S02]  /*0110*/  UIADD3 UR4, UP1, UR4, 0x1f0, URZ ;  /* 0x000001f004047890 */ /* 0x000fe4000ff3e03f */
[----:B------:R-:W-:Y:S02]  /*0120*/  UIADD3.X UR7, URZ, UR5, URZ, UP0, !UPT ;  /* 0x000000053f077290 */ /* 0x000fe400087fe43f */
[----:B------:R-:W-:-:S07]  /*0130*/  UIADD3.X UR5, URZ, UR5, URZ, UP1, !UPT ;  /* 0x000000053f057290 */ /* 0x000fce0008ffe43f */
[----:B------:R0:W-:Y:S02]  /*0140*/  UTMACCTL.PF [UR6] ;  /* 0x00000000060079b9 */ /* 0x0001e40008040000 */
[----:B------:R0:W-:Y:S02]  /*0150*/  UTMACCTL.PF [UR4] ;  /* 0x00000000040079b9 */ /* 0x0001e40008040000 */
[----:B0-----:R-:W-:Y:S01]  /*0160*/  NOP ;  /* 0x0000000000007918 */ /* 0x001fe20000000000 */
.L_x_1:
[----:B------:R-:W-:Y:S05]  /*0170*/  BSYNC B0 ;  /* 0x0000000000007941 */ /* 0x000fea0003800000 */
.L_x_0:
[----:B------:R-:W0:Y:S01]  /*0180*/  SHFL.IDX PT, R5, R0, RZ, 0x1f ;  /* 0x00001fff00057589 */ /* 0x000e2200000e0000 */
[----:B--2---:R-:W-:Y:S01]  /*0190*/  R2UR UR15, R3 ;  /* 0x00000000030f72ca */ /* 0x004fe200000e0000 */
[----:B------:R-:W-:-:S04]  /*01a0*/  UISETP.NE.AND UP0, UPT, UR8, 0x3, UPT ;  /* 0x000000030800788c */ /* 0x000fc8000bf05270 */
[----:B------:R-:W-:-:S08]  /*01b0*/  UISETP.EQ.OR UP0, UPT, UR8, URZ, !UP0 ;  /* 0x0000003f0800728c */ /* 0x000fd0000c702670 */
[----:B------:R-:W-:Y:S02]  /*01c0*/  UIADD3 UR18, UR15, -0x1, URZ ;  /* 0xffffffff0f127890 */ /* 0x000fe4000fffe03f */
[----:B------:R-:W-:Y:S02]  /*01d0*/  UISETP.EQ.AND UP0, UPT, UR15, URZ, UP0 ;  /* 0x0000003f0f00728c */ /* 0x000fe40008702270 */
[----:B------:R-:W-:Y:S02]  /*01e0*/  UISETP.GE.U32.AND UP1, UPT, UR18, 0x2, UPT ;  /* 0x000000021200788c */ /* 0x000fe4000bf26070 */
[----:B------:R-:W-:Y:S01]  /*01f0*/  USEL UR40, URZ, 0x1, !UP0 ;  /* 0x000000013f287887 */ /* 0x000fe2000c000000 */
[----:B0-----:R-:W-:-:S03]  /*0200*/  ISETP.NE.AND P0, PT, R5, RZ, PT ;  /* 0x000000ff0500720c */ /* 0x001fc60003f05270 */
[----:B------:R-:W-:-:S10]  /*0210*/  USEL UR40, UR40, 0x2, UP1 ;  /* 0x0000000228287887 */ /* 0x000fd40008800000 */
[----:B------:R-:W-:Y:S05]  /*0220*/  @P0 BRA `(.L_x_2) ;  /* 0x0000000000480947 */ /* 0x000fea0003800000 */
[----:B------:R-:W0:Y:S01]  /*0230*/  S2UR UR9, SR_CgaCtaId ;  /* 0x00000000000979c3 */ /* 0x000e220000008800 */
[----:B------:R-:W-:Y:S01]  /*0240*/  UMOV UR4, 0x400 ;  /* 0x0000040000047882 */ /* 0x000fe20000000000 */
[----:B------:R-:W-:Y:S01]  /*0250*/  UMOV UR5, 0x1 ;  /* 0x0000000100057882 */ /* 0x000fe20000000000 */
[----:B------:R-:W-:Y:S01]  /*0260*/  UMOV UR6, 0x80 ;  /* 0x0000008000067882 */ /* 0x000fe20000000000 */
[----:B------:R-:W-:Y:S01]  /*0270*/  ELECT P0, URZ, PT ;  /* 0x00000000003f782f */ /* 0x000fe20003800000 */
[----:B------:R-:W-:-:S04]  /*0280*/  UIADD3 UR6, -UR6, 0x100000, URZ ;  /* 0x0010000006067890 */ /* 0x000fc8000fffe13f */
[----:B------:R-:W-:Y:S02]  /*0290*/  USHF.L.U32 UR7, UR6, 0xb, URZ ;  /* 0x0000000b06077899 */ /* 0x000fe4000800063f */
[----:B------:R-:W-:Y:S02]  /*02a0*/  USHF.L.U32 UR6, UR6, 0x1, URZ ;  /* 0x0000000106067899 */ /* 0x000fe4000800063f */
[----:B0-----:R-:W-:Y:S02]  /*02b0*/  ULEA UR9, UR9, UR4, 0x18 ;  /* 0x0000000409097291 */ /* 0x001fe4000f8ec03f */
[----:B------:R-:W-:-:S04]  /*02c0*/  UIADD3 UR4, -UR5, 0x100000, URZ ;  /* 0x0010000005047890 */ /* 0x000fc8000fffe13f */
[----:B------:R-:W-:Y:S02]  /*02d0*/  USHF.L.U32 UR5, UR4, 0xb, URZ ;  /* 0x0000000b04057899 */ /* 0x000fe4000800063f */
[----:B------:R-:W-:Y:S01]  /*02e0*/  USHF.L.U32 UR4, UR4, 0x1, URZ ;  /* 0x0000000104047899 */ /* 0x000fe2000800063f */
[----:B------:R-:W0:Y:S11]  /*02f0*/  FENCE.VIEW.ASYNC.S ;  /* 0x00000000000073c6 */ /* 0x000e360000000000 */
[----:B0-----:R0:W1:Y:S01]  /*0300*/  SYNCS.EXCH.64 URZ, [UR9], UR4 ;  /* 0x00000004093f75b2 */ /* 0x0010620008000100 */
[----:B------:R0:W2:Y:S01]  /*0310*/  SYNCS.EXCH.64 URZ, [UR9+0x10], UR6 ;  /* 0x00001006093f75b2 */ /* 0x0000a20008000100 */
[----:B------:R0:W3:Y:S01]  /*0320*/  SYNCS.EXCH.64 URZ, [UR9+0x8], UR4 ;  /* 0x00000804093f75b2 */ /* 0x0000e20008000100 */
[----:B------:R0:W4:Y:S01]  /*0330*/  SYNCS.EXCH.64 URZ, [UR9+0x18], UR6 ;  /* 0x00001806093f75b2 */ /* 0x0001220008000100 */
[----:B------:R-:W-:Y:S01]  /*0340*/  NOP ;  /* 0x0000000000007918 */ /* 0x000fe20000000000 */
.L_x_2:
[----:B------:R-:W5:Y:S01]  /*0350*/  SHFL.IDX PT, R5, R0, RZ, 0x1f ;  /* 0x00001fff00057589 */ /* 0x000f6200000e0000 */
[----:B------:R-:W-:Y:S01]  /*0360*/  ELECT P0, URZ, PT ;  /* 0x00000000003f782f */ /* 0x000fe20003800000 */
[----:B------:R-:W-:Y:S01]  /*0370*/  NOP ;  /* 0x0000000000007918 */ /* 0x000fe20000000000 */
[----:B------:R-:W-:Y:S01]  /*0380*/  ELECT P1, URZ, PT ;  /* 0x00000000003f782f */ /* 0x000fe20003820000 */
[----:B------:R-:W1:Y:S01]  /*0390*/  SHFL.IDX PT, R3, R0, RZ, 0x1f ;  /* 0x00001fff00037589 */ /* 0x000e6200000e0000 */
[----:B0-----:R-:W-:Y:S01]  /*03a0*/  UMOV UR4, 0x20 ;  /* 0x0000002000047882 */ /* 0x001fe20000000000 */
[----:B------:R-:W-:Y:S01]  /*03b0*/  UMOV UR12, 0x80 ;  /* 0x00000080000c7882 */ /* 0x000fe20000000000 */
[----:B------:R-:W-:Y:S01]  /*03c0*/  NOP ;  /* 0x0000000000007918 */ /* 0x000fe20000000000 */
[----:B------:R0:W0:Y:S01]  /*03d0*/  SHFL.IDX PT, R95, R2, RZ, 0x1f ;  /* 0x00001fff025f7589 */ /* 0x00002200000e0000 */
[----:B------:R-:W-:Y:S01]  /*03e0*/  ULDC.64 UR54, c[0x0][0x208] ;  /* 0x0000820000367ab9 */ /* 0x000fe20000000a00 */
[----:B-----5:R-:W-:-:S02]  /*03f0*/  ISETP.NE.OR P0, PT, R5, RZ, !P0 ;  /* 0x000000ff0500720c */ /* 0x020fc40004705670 */
[----:B-1----:R-:W-:Y:S02]  /*0400*/  ISETP.NE.OR P1, PT, R3, RZ, !P1 ;  /* 0x000000ff0300720c */ /* 0x002fe40004f25670 */
[----:B------:R-:W-:-:S04]  /*0410*/  SHF.R.S32.HI R3, RZ, 0x1f, R4 ;  /* 0x0000001fff037819 */ /* 0x000fc80000011404 */
[----:B------:R-:W-:-:S05]  /*0420*/  LEA.HI R3, R3, R4, RZ, 0x7 ;  /* 0x0000000403037211 */ /* 0x000fca00078f38ff */
[----:B------:R-:W-:Y:S01]  /*0430*/  VOTEU.ALL UP0, P0 ;  /* 0x00000000003f7886 */ /* 0x000fe20000000000 */
[----:B------:R-:W-:Y:S01]  /*0440*/  LOP3.LUT R3, R3, 0xffffff80, RZ, 0xc0, !PT ;  /* 0xffffff8003037812 */ /* 0x000fe200078ec0ff */
[----:B------:R-:W-:-:S03]  /*0450*/  VOTEU.ALL UP1, P1 ;  /* 0x00000000003f7886 */ /* 0x000fc60000820000 */
[----:B------:R-:W1:Y:S01]  /*0460*/  @!UP0 S2UR UR7, SR_CgaCtaId ;  /* 0x00000000000789c3 */ /* 0x000e620000008800 */
[----:B------:R-:W-:Y:S01]  /*0470*/  @!UP0 UMOV UR6, 0x400 ;  /* 0x0000040000068882 */ /* 0x000fe20000000000 */
[----:B------:R-:W-:-:S04]  /*0480*/  @!UP0 UIADD3 UR4, -UR4, 0x100000, URZ ;  /* 0x0010000004048890 */ /* 0x000fc8000fffe13f */
[----:B------:R-:W-:Y:S02]  /*0490*/  @!UP0 USHF.L.U32 UR5, UR4, 0xb, URZ ;  /* 0x0000000b04058899 */ /* 0x000fe4000800063f */
[----:B------:R-:W-:Y:S01]  /*04a0*/  @!UP0 USHF.L.U32 UR4, UR4, 0x1, URZ ;  /* 0x0000000104048899 */ /* 0x000fe2000800063f */
[----:B------:R-:W-:Y:S01]  /*04b0*/  IMAD.IADD R3, R4, 0x1, -R3 ;  /* 0x0000000104037824 */ /* 0x000fe200078e0a03 */
[----:B------:R-:W-:Y:S01]  /*04c0*/  @!UP1 UMOV UR10, 0x400 ;  /* 0x00000400000a9882 */ /* 0x000fe20000000000 */
[----:B------:R-:W-:Y:S01]  /*04d0*/  VOTEU.ALL UP2, P1 ;  /* 0x00000000003f7886 */ /* 0x000fe20000840000 */
[----:B------:R-:W-:Y:S01]  /*04e0*/  VOTEU.ALL UP3, P1 ;  /* 0x00000000003f7886 */ /* 0x000fe20000860000 */
[----:B------:R-:W-:Y:S01]  /*04f0*/  VOTEU.ALL UP4, P1 ;  /* 0x00000000003f7886 */ /* 0x000fe20000880000 */
[----:B------:R-:W5:Y:S01]  /*0500*/  @!UP1 S2UR UR11, SR_CgaCtaId ;  /* 0x00000000000b99c3 */ /* 0x000f620000008800 */
[----:B------:R-:W-:Y:S01]  /*0510*/  VOTEU.ALL UP5, P1 ;  /* 0x00000000003f7886 */ /* 0x000fe200008a0000 */
[----:B------:R-:W-:Y:S01]  /*0520*/  ISETP.NE.AND P1, PT, RZ, UR15, PT ;  /* 0x0000000fff007c0c */ /* 0x000fe2000bf25270 */
[----:B-1----:R-:W-:-:S02]  /*0530*/  @!UP0 ULEA UR9, UR7, UR6, 0x18 ;  /* 0x0000000607098291 */ /* 0x002fc4000f8ec03f */
[----:B------:R-:W-:-:S04]  /*0540*/  @!UP1 UIADD3 UR6, -UR12, 0x100000, URZ ;  /* 0x001000000c069890 */ /* 0x000fc8000fffe13f */
[----:B------:R-:W-:Y:S02]  /*0550*/  @!UP1 USHF.L.U32 UR7, UR6, 0xb, URZ ;  /* 0x0000000b06079899 */ /* 0x000fe4000800063f */
[----:B------:R-:W-:Y:S01]  /*0560*/  @!UP1 USHF.L.U32 UR6, UR6, 0x1, URZ ;  /* 0x0000000106069899 */ /* 0x000fe2000800063f */
[----:B------:R-:W-:Y:S01]  /*0570*/  VOTEU.ALL UP0, P0 ;  /* 0x00000000003f7886 */ /* 0x000fe20000000000 */
[----:B-----5:R-:W-:Y:S01]  /*0580*/  @!UP1 ULEA UR10, UR11, UR10, 0x18 ;  /* 0x0000000a0b0a9291 */ /* 0x020fe2000f8ec03f */
[----:B------:R-:W-:Y:S01]  /*0590*/  VOTEU.ALL UP1, P0 ;  /* 0x00000000003f7886 */ /* 0x000fe20000020000 */
[----:B------:R-:W1:Y:S02]  /*05a0*/  FENCE.VIEW.ASYNC.S ;  /* 0x00000000000073c6 */ /* 0x000e640000000000 */
[----:B-1----:R-:W2:Y:S02]  /*05b0*/  @!UP0 SYNCS.EXCH.64 URZ, [UR9+0x50], UR4 ;  /* 0x00005004093f85b2 */ /* 0x002ea40008000100 */
[----:B------:R1:W2:Y:S01]  /*05c0*/  @!UP1 SYNCS.EXCH.64 URZ, [UR9+0x58], UR4 ;  /* 0x00005804093f95b2 */ /* 0x0002a20008000100 */
[----:B------:R-:W-:Y:S01]  /*05d0*/  NOP ;  /* 0x0000000000007918 */ /* 0x000fe20000000000 */
[----:B-1----:R-:W-:-:S02]  /*05e0*/  ULDC.64 UR4, c[0x0][0x598] ;  /* 0x0001660000047ab9 */ /* 0x002fc40000000a00 */
[----:B------:R-:W-:Y:S02]  /*05f0*/  ISETP.NE.U32.AND P0, PT, RZ, UR4, PT ;  /* 0x00000004ff007c0c */ /* 0x000fe4000bf05070 */
[----:B------:R1:W2:Y:S02]  /*0600*/  @!UP2 SYNCS.EXCH.64 URZ, [UR10+0x30], UR6 ;  /* 0x000030060a3fa5b2 */ /* 0x0002a40008000100 */
[----:B------:R-:W-:Y:S01]  /*0610*/  ISETP.NE.AND.EX P0, PT, RZ, UR5, PT, P0 ;  /* 0x00000005ff007c0c */ /* 0x000fe2000bf05300 */
[----:B------:R1:W2:Y:S01]  /*0620*/  @!UP3 SYNCS.EXCH.64 URZ, [UR10+0x38], UR6 ;  /* 0x000038060a3fb5b2 */ /* 0x0002a20008000100 */
[----:B------:R1:W2:Y:S01]  /*0630*/  @!UP4 SYNCS.EXCH.64 URZ, [UR10+0x40], UR6 ;  /* 0x000040060a3fc5b2 */ /* 0x0002a20008000100 */
[----:B------:R1:W2:Y:S01]  /*0640*/  @!UP5 SYNCS.EXCH.64 URZ, [UR10+0x48], UR6 ;  /* 0x000048060a3fd5b2 */ /* 0x0002a20008000100 */
[----:B------:R-:W-:Y:S01]  /*0650*/  NOP ;  /* 0x0000000000007918 */ /* 0x000fe20000000000 */
[----:B--234-:R-:W-:Y:S08]  /*0660*/  BAR.SYNC.DEFER_BLOCKING 0x0 ;  /* 0x0000000000007b1d */ /* 0x01cff00000010000 */
[----:B01----:R-:W-:Y:S05]  /*0670*/  @!P0 BRA `(.L_x_3) ;  /* 0x00000000001c8947 */ /* 0x003fea0003800000 */
[----:B------:R-:W0:Y:S02]  /*0680*/  LDC.64 R6, c[0x0][0x598] ;  /* 0x00016600ff067b82 */ /* 0x000e240000000a00 */
[----:B0-----:R-:W2:Y:S02]  /*0690*/  LDG.E.64 R6, desc[UR54][R6.64] ;  /* 0x0000003606067981 */ /* 0x001ea4000c1e1b00 */
[----:B--2---:R-:W-:-:S04]  /*06a0*/  ISETP.NE.U32.AND P0, PT, R6, RZ, PT ;  /* 0x000000ff0600720c */ /* 0x004fc80003f05070 */
[----:B------:R-:W-:-:S13]  /*06b0*/  ISETP.NE.AND.EX P0, PT, R7, RZ, PT, P0 ;  /* 0x000000ff0700720c */ /* 0x000fda0003f05300 */
[----:B------:R-:W-:Y:S05]  /*06c0*/  @!P0 BRA `(.L_x_3) ;  /* 0x0000000000088947 */ /* 0x000fea0003800000 */
[----:B------:R1:W5:Y:S01]  /*06d0*/  LD.E R22, desc[UR54][R6.64] ;  /* 0x0000003606167980 */ /* 0x000362000c101900 */
[----:B------:R-:W-:Y:S05]  /*06e0*/  BRA `(.L_x_4) ;  /* 0x0000000000247947 */ /* 0x000fea0003800000 */
.L_x_3:
[----:B------:R-:W-:Y:S02]  /*06f0*/  ULDC.64 UR4, c[0x0][0x588] ;  /* 0x0001620000047ab9 */ /* 0x000fe40000000a00 */
[----:B------:R-:W-:-:S04]  /*0700*/  ISETP.NE.U32.AND P0, PT, RZ, UR4, PT ;  /* 0x00000004ff007c0c */ /* 0x000fc8000bf05070 */
[----:B------:R-:W-:-:S13]  /*0710*/  ISETP.NE.AND.EX P0, PT, RZ, UR5, PT, P0 ;  /* 0x00000005ff007c0c */ /* 0x000fda000bf05300 */
[----:B------:R-:W-:Y:S05]  /*0720*/  @!P0 BRA `(.L_x_5) ;  /* 0x00000000000c8947 */ /* 0x000fea0003800000 */
[----:B------:R-:W0:Y:S02]  /*0730*/  LDC.64 R22, c[0x0][0x588] ;  /* 0x00016200ff167b82 */ /* 0x000e240000000a00 */
[----:B0-----:R0:W5:Y:S01]  /*0740*/  LDG.E R22, desc[UR54][R22.64] ;  /* 0x0000003616167981 */ /* 0x001162000c1e1900 */
[----:B------:R-:W-:Y:S05]  /*0750*/  BRA `(.L_x_4) ;  /* 0x0000000000087947 */ /* 0x000fea0003800000 */
.L_x_5:
[----:B------:R-:W-:Y:S02]  /*0760*/  ULDC UR4, c[0x0][0x580] ;  /* 0x0001600000047ab9 */ /* 0x000fe40000000800 */
[----:B------:R-:W-:-:S07]  /*0770*/  IMAD.U32 R22, RZ, RZ, UR4 ;  /* 0x00000004ff167e24 */ /* 0x000fce000f8e00ff */
.L_x_4:
[----:B------:R-:W-:Y:S02]  /*0780*/  ULDC.64 UR4, c[0x0][0x5a0] ;  /* 0x0001680000047ab9 */ /* 0x000fe40000000a00 */
[----:B------:R-:W-:-:S04]  /*0790*/  ISETP.NE.U32.AND P0, PT, RZ, UR4, PT ;  /* 0x00000004ff007c0c */ /* 0x000fc8000bf05070 */
[----:B------:R-:W-:-:S13]  /*07a0*/  ISETP.NE.AND.EX P0, PT, RZ, UR5, PT, P0 ;  /* 0x00000005ff007c0c */ /* 0x000fda000bf05300 */
[----:B------:R-:W-:Y:S05]  /*07b0*/  @!P0 BRA `(.L_x_6) ;  /* 0x00000000001c8947 */ /* 0x000fea0003800000 */
[----:B-1----:R-:W1:Y:S02]  /*07c0*/  LDC.64 R6, c[0x0][0x5a0] ;  /* 0x00016800ff067b82 */ /* 0x002e640000000a00 */
[----:B-1----:R-:W2:Y:S02]  /*07d0*/  LDG.E.64 R6, desc[UR54][R6.64] ;  /* 0x0000003606067981 */ /* 0x002ea4000c1e1b00 */
[----:B--2---:R-:W-:-:S04]  /*07e0*/  ISETP.NE.U32.AND P0, PT, R6, RZ, PT ;  /* 0x000000ff0600720c */ /* 0x004fc80003f05070 */
[----:B------:R-:W-:-:S13]  /*07f0*/  ISETP.NE.AND.EX P0, PT, R7, RZ, PT, P0 ;  /* 0x000000ff0700720c */ /* 0x000fda0003f05300 */
[----:B------:R-:W-:Y:S05]  /*0800*/  @!P0 BRA `(.L_x_6) ;  /* 0x0000000000088947 */ /* 0x000fea0003800000 */
[----:B0-----:R2:W5:Y:S01]  /*0810*/  LD.E R23, desc[UR54][R6.64] ;  /* 0x0000003606177980 */ /* 0x001562000c101900 */
[----:B------:R-:W-:Y:S05]  /*0820*/  BRA `(.L_x_7) ;  /* 0x0000000000247947 */ /* 0x000fea0003800000 */
.L_x_6:
[----:B------:R-:W-:Y:S02]  /*0830*/  ULDC.64 UR4, c[0x0][0x590] ;  /* 0x0001640000047ab9 */ /* 0x000fe40000000a00 */
[----:B------:R-:W-:-:S04]  /*0840*/  ISETP.NE.U32.AND P0, PT, RZ, UR4, PT ;  /* 0x00000004ff007c0c */ /* 0x000fc8000bf05070 */
[----:B------:R-:W-:-:S13]  /*0850*/  ISETP.NE.AND.EX P0, PT, RZ, UR5, PT, P0 ;  /* 0x00000005ff007c0c */ /* 0x000fda000bf05300 */
[----:B------:R-:W-:Y:S05]  /*0860*/  @!P0 BRA `(.L_x_8) ;  /* 0x00000000000c8947 */ /* 0x000fea0003800000 */
[----:B-1----:R-:W0:Y:S02]  /*0870*/  LDC.64 R6, c[0x0][0x590] ;  /* 0x00016400ff067b82 */ /* 0x002e240000000a00 */
[----:B0-----:R0:W5:Y:S01]  /*0880*/  LDG.E R23, desc[UR54][R6.64] ;  /* 0x0000003606177981 */ /* 0x001162000c1e1900 */
[----:B------:R-:W-:Y:S05]  /*0890*/  BRA `(.L_x_7) ;  /* 0x0000000000087947 */ /* 0x000fea0003800000 */
.L_x_8:
[----:B------:R-:W-:Y:S02]  /*08a0*/  ULDC UR4, c[0x0][0x584] ;  /* 0x0001610000047ab9 */ /* 0x000fe40000000800 */
[----:B0-----:R-:W-:-:S07]  /*08b0*/  IMAD.U32 R23, RZ, RZ, UR4 ;  /* 0x00000004ff177e24 */ /* 0x001fce000f8e00ff */
.L_x_7:
[----:B------:R-:W3:Y:S01]  /*08c0*/  S2UR UR10, SR_CTAID.Y ;  /* 0x00000000000a79c3 */ /* 0x000ee20000002600 */
[----:B------:R-:W-:Y:S01]  /*08d0*/  ULDC UR5, c[0x0][0x65c] ;  /* 0x0001970000057ab9 */ /* 0x000fe20000000800 */
[----:B------:R-:W-:Y:S01]  /*08e0*/  UISETP.NE.AND UP0, UPT, UR15, 0x2, UPT ;  /* 0x000000020f00788c */ /* 0x000fe2000bf05270 */
[----:B------:R-:W-:Y:S01]  /*08f0*/  IMAD.MOV.U32 R18, RZ, RZ, -0x1 ;  /* 0xffffffffff127424 */ /* 0x000fe200078e00ff */
[----:B------:R-:W-:Y:S01]  /*0900*/  UISETP.NE.AND UP2, UPT, UR5, 0x1, UPT ;  /* 0x000000010500788c */ /* 0x000fe2000bf45270 */
[----:B------:R-:W-:Y:S02]  /*0910*/  IMAD.MOV.U32 R2, RZ, RZ, -0x1 ;  /* 0xffffffffff027424 */ /* 0x000fe400078e00ff */
[----:B------:R-:W-:Y:S01]  /*0920*/  IMAD.MOV.U32 R19, RZ, RZ, -0x1 ;  /* 0xffffffffff137424 */ /* 0x000fe200078e00ff */
[----:B------:R-:W4:Y:S01]  /*0930*/  S2UR UR4, SR_CTAID.X ;  /* 0x00000000000479c3 */ /* 0x000f220000002500 */
[----:B------:R-:W-:-:S06]  /*0940*/  UP2UR UR38, UPR, URZ, 0x4 ;  /* 0x000000043f267883 */ /* 0x000fcc0008000000 */
[----:B------:R-:W-:Y:S01]  /*0950*/  @UP2 ULDC UR12, c[0x0][0x10] ;  /* 0x00000400000c2ab9 */ /* 0x000fe20000000800 */
[----:B------:R-:W-:Y:S01]  /*0960*/  @UP2 UMOV UR7, URZ ;  /* 0x0000003f00072c82 */ /* 0x000fe20008000000 */
[----:B------:R-:W-:Y:S01]  /*0970*/  @UP2 UMOV UR5, URZ ;  /* 0x0000003f00052c82 */ /* 0x000fe20008000000 */
[----:B012---:R-:W0:Y:S01]  /*0980*/  LDC.64 R6, c[0x0][0x650] ;  /* 0x00019400ff067b82 */ /* 0x007e220000000a00 */
[----:B---3--:R-:W-:Y:S02]  /*0990*/  @UP2 UMOV UR9, UR10 ;  /* 0x0000000a00092c82 */ /* 0x008fe40008000000 */
[----:B------:R-:W-:Y:S01]  /*09a0*/  @UP2 UMOV UR6, UR9 ;  /* 0x0000000900062c82 */ /* 0x000fe20008000000 */
[----:B------:R-:W-:Y:S01]  /*09b0*/  @!UP2 UMOV UR9, UR10 ;  /* 0x0000000a0009ac82 */ /* 0x000fe20008000000 */
[----:B----4-:R-:W-:-:S03]  /*09c0*/  @UP2 UIMAD.WIDE.U32 UR12, UR4, UR12, UR6 ;  /* 0x0000000c040c22a5 */ /* 0x010fc6000f8e0006 */
[----:B------:R-:W-:Y:S01]  /*09d0*/  @!UP2 ULDC UR6, c[0x0][0xc] ;  /* 0x000003000006aab9 */ /* 0x000fe20000000800 */
[----:B------:R-:W-:Y:S01]  /*09e0*/  @UP2 UIADD3 UR14, UR13, UR5, URZ ;  /* 0x000000050d0e2290 */ /* 0x000fe2000fffe03f */
[----:B------:R-:W-:Y:S02]  /*09f0*/  ULDC UR10, c[0x0][0xc] ;  /* 0x00000300000a7ab9 */ /* 0x000fe40000000800 */
[----:B------:R-:W-:Y:S01]  /*0a00*/  UMOV UR5, URZ ;  /* 0x0000003f00057c82 */ /* 0x000fe20008000000 */
[----:B------:R-:W-:Y:S01]  /*0a10*/  ULDC UR11, c[0x0][0x10] ;  /* 0x00000400000b7ab9 */ /* 0x000fe20000000800 */
[----:B------:R-:W-:Y:S02]  /*0a20*/  @!UP2 UIMAD.WIDE.U32 UR6, UR6, UR9, UR4 ;  /* 0x000000090606a2a5 */ /* 0x000fe4000f8e0004 */
[----:B------:R-:W-:Y:S01]  /*0a30*/  UIMAD.WIDE.U32 UR10, UR10, UR11, URZ ;  /* 0x0000000b0a0a72a5 */ /* 0x000fe2000f8e003f */
[----:B------:R-:W-:-:S03]  /*0a40*/  ULDC UR13, c[0x0][0x14] ;  /* 0x00000500000d7ab9 */ /* 0x000fc60000000800 */
[----:B------:R-:W-:Y:S02]  /*0a50*/  UIMAD.WIDE.U32 UR52, UR10, UR13, URZ ;  /* 0x0000000d0a3472a5 */ /* 0x000fe4000f8e003f */
[----:B------:R-:W-:Y:S01]  /*0a60*/  UIMAD UR39, UR11, UR13, URZ ;  /* 0x0000000d0b2772a4 */ /* 0x000fe2000f8e023f */
[----:B------:R-:W-:Y:S01]  /*0a70*/  @!UP2 UMOV UR12, UR6 ;  /* 0x00000006000cac82 */ /* 0x000fe20008000000 */
[----:B------:R-:W-:Y:S02]  /*0a80*/  @!UP2 UMOV UR14, UR7 ;  /* 0x00000007000eac82 */ /* 0x000fe40008000000 */
[----:B------:R-:W-:Y:S02]  /*0a90*/  UIADD3 UR39, UR53, UR39, URZ ;  /* 0x0000002735277290 */ /* 0x000fe4000fffe03f */
[----:B------:R-:W-:-:S04]  /*0aa0*/  UIADD3 UR6, UP1, UR12, UR52, URZ ;  /* 0x000000340c067290 */ /* 0x000fc8000ff3e03f */
[----:B------:R-:W-:Y:S02]  /*0ab0*/  UIADD3.X UR7, UR14, UR39, URZ, UP1, !UPT ;  /* 0x000000270e077290 */ /* 0x000fe40008ffe43f */
[----:B------:R-:W-:Y:S02]  /*0ac0*/  USEL UR6, UR6, UR12, !UP0 ;  /* 0x0000000c06067287 */ /* 0x000fe4000c000000 */
[----:B------:R-:W-:-:S04]  /*0ad0*/  USEL UR7, UR7, UR14, !UP0 ;  /* 0x0000000e07077287 */ /* 0x000fc8000c000000 */
[----:B0-----:R-:W-:Y:S01]  /*0ae0*/  ISETP.LE.U32.AND P0, PT, R6, UR6, PT ;  /* 0x0000000606007c0c */ /* 0x001fe2000bf03070 */
[----:B------:R-:W-:Y:S02]  /*0af0*/  IMAD.U32 R16, RZ, RZ, UR6 ;  /* 0x00000006ff107e24 */ /* 0x000fe4000f8e00ff */
[----:B------:R-:W-:Y:S02]  /*0b00*/  IMAD.U32 R0, RZ, RZ, UR7 ;  /* 0x00000007ff007e24 */ /* 0x000fe4000f8e00ff */
[----:B------:R-:W-:-:S03]  /*0b10*/  IMAD.U32 R17, RZ, RZ, UR7 ;  /* 0x00000007ff117e24 */ /* 0x000fc6000f8e00ff */
[----:B------:R-:W-:Y:S02]  /*0b20*/  ISETP.GE.U32.AND.EX P0, PT, R0, R7, PT, P0 ;  /* 0x000000070000720c */ /* 0x000fe40003f06100 */
[----:B------:R-:W-:-:S11]  /*0b30*/  PRMT R0, RZ, 0x7610, R0 ;  /* 0x00007610ff007816 */ /* 0x000fd60000000000 */
[----:B------:R-:W-:Y:S05]  /*0b40*/  @P0 BRA `(.L_x_9) ;  /* 0x00000004008c0947 */ /* 0x000fea0003800000 */
[----:B------:R-:W-:Y:S01]  /*0b50*/  I2FP.F32.U32 R0, UR4 ;  /* 0x0000000400007c45 */ /* 0x000fe20008201000 */
[----:B------:R-:W-:Y:S01]  /*0b60*/  ULDC.64 UR16, c[0x0][0x628] ;  /* 0x00018a0000107ab9 */ /* 0x000fe20000000a00 */
[----:B------:R-:W-:Y:S01]  /*0b70*/  ULDC UR6, c[0x0][0x150] ;  /* 0x0000540000067ab9 */ /* 0x000fe20000000800 */
[----:B------:R-:W-:Y:S01]  /*0b80*/  ISETP.NE.U32.AND P0, PT, RZ, UR16, PT ;  /* 0x00000010ff007c0c */ /* 0x000fe2000bf05070 */
[----:B------:R-:W-:Y:S01]  /*0b90*/  ULDC UR15, c[0x0][0x630] ;  /* 0x00018c00000f7ab9 */ /* 0x000fe20000000800 */
[----:B------:R-:W-:Y:S01]  /*0ba0*/  FMUL R0, R0, UR6 ;  /* 0x0000000600007c20 */ /* 0x000fe20008400000 */
[----:B------:R-:W-:Y:S01]  /*0bb0*/  R2UR UR19, R16 ;  /* 0x00000000101372ca */ /* 0x000fe200000e0000 */
[----:B------:R-:W-:Y:S01]  /*0bc0*/  ULDC UR21, c[0x0][0x154] ;  /* 0x0000550000157ab9 */ /* 0x000fe20000000800 */
[----:B------:R-:W-:Y:S01]  /*0bd0*/  ISETP.NE.AND.EX P0, PT, RZ, UR17, PT, P0 ;  /* 0x00000011ff007c0c */ /* 0x000fe2000bf05300 */
[----:B------:R0:W1:Y:S01]  /*0be0*/  F2I.U32.TRUNC.NTZ R2, R0 ;  /* 0x0000000000027305 */ /* 0x000062000020f000 */
[----:B------:R-:W-:-:S02]  /*0bf0*/  R2UR UR20, R17 ;  /* 0x00000000111472ca */ /* 0x000fc400000e0000 */
[----:B------:R-:W-:Y:S02]  /*0c00*/  R2UR UR6, R16 ;  /* 0x00000000100672ca */ /* 0x000fe400000e0000 */
[----:B------:R-:W-:-:S07]  /*0c10*/  R2UR UR7, R17 ;  /* 0x00000000110772ca */ /* 0x000fce00000e0000 */
[----:B0-----:R-:W-:Y:S08]  /*0c20*/  @!P0 BRA `(.L_x_10) ;  /* 0x0000000000308947 */ /* 0x001ff00003800000 */
[----:B------:R-:W-:Y:S01]  /*0c30*/  R2UR UR6, R16 ;  /* 0x00000000100672ca */ /* 0x000fe200000e0000 */
[----:B------:R-:W-:Y:S01]  /*0c40*/  ULDC UR12, c[0x0][0x634] ;  /* 0x00018d00000c7ab9 */ /* 0x000fe20000000800 */
[----:B------:R-:W-:-:S11]  /*0c50*/  R2UR UR14, R17 ;  /* 0x00000000110e72ca */ /* 0x000fd600000e0000 */
[----:B------:R-:W-:-:S04]  /*0c60*/  UIADD3 UR12, UP1, UR6, UR12, URZ ;  /* 0x0000000c060c7290 */ /* 0x000fc8000ff3e03f */
[----:B------:R-:W-:-:S04]  /*0c70*/  UIADD3.X UR14, URZ, UR14, URZ, UP1, !UPT ;  /* 0x0000000e3f0e7290 */ /* 0x000fc80008ffe43f */
[----:B------:R-:W-:-:S04]  /*0c80*/  UIMAD.WIDE.U32 UR6, UR14, UR16, URZ ;  /* 0x000000100e0672a5 */ /* 0x000fc8000f8e003f */
[----:B------:R-:W-:Y:S02]  /*0c90*/  UIMAD.WIDE.U32 UR10, UP1, UR12, UR17, UR6 ;  /* 0x000000110c0a72a5 */ /* 0x000fe4000f820006 */
[----:B------:R-:W-:Y:S02]  /*0ca0*/  UIMAD.WIDE.U32 UR6, UR12, UR16, URZ ;  /* 0x000000100c0672a5 */ /* 0x000fe4000f8e003f */
[----:B------:R-:W-:Y:S02]  /*0cb0*/  UIADD3.X UR13, URZ, URZ, URZ, UP1, !UPT ;  /* 0x0000003f3f0d7290 */ /* 0x000fe40008ffe43f */
[----:B------:R-:W-:Y:S01]  /*0cc0*/  UIADD3 URZ, UP1, UR7, UR10, URZ ;  /* 0x0000000a073f7290 */ /* 0x000fe2000ff3e03f */
[----:B------:R-:W-:-:S03]  /*0cd0*/  UMOV UR12, UR11 ;  /* 0x0000000b000c7c82 */ /* 0x000fc60008000000 */
[----:B------:R-:W-:-:S12]  /*0ce0*/  UIMAD.WIDE.U32.X UR6, UR14, UR17, UR12, UP1 ;  /* 0x000000110e0672a5 */ /* 0x000fd800088e040c */
.L_x_10:
[----:B------:R-:W-:Y:S01]  /*0cf0*/  USHF.R.U64 UR5, UR6, UR15, UR7 ;  /* 0x0000000f06057299 */ /* 0x000fe20008001207 */
[----:B------:R-:W-:Y:S01]  /*0d00*/  I2FP.F32.U32 R0, UR9 ;  /* 0x0000000900007c45 */ /* 0x000fe20008201000 */
[----:B------:R-:W-:Y:S01]  /*0d10*/  USHF.R.U32.HI UR6, URZ, UR15, UR7 ;  /* 0x0000000f3f067299 */ /* 0x000fe20008011607 */
[----:B-1----:R-:W-:Y:S01]  /*0d20*/  R2UR UR14, R2 ;  /* 0x00000000020e72ca */ /* 0x002fe200000e0000 */
[----:B------:R-:W-:Y:S02]  /*0d30*/  UIADD3 UR17, UP1, URZ, -UR5, URZ ;  /* 0x800000053f117290 */ /* 0x000fe4000ff3e03f */
[----:B------:R-:W-:Y:S01]  /*0d40*/  FMUL R0, R0, UR21 ;  /* 0x0000001500007c20 */ /* 0x000fe20008400000 */
[----:B------:R-:W-:Y:S01]  /*0d50*/  ULDC.64 UR10, c[0x0][0x620] ;  /* 0x00018800000a7ab9 */ /* 0x000fe20000000a00 */
[----:B------:R-:W-:Y:S01]  /*0d60*/  UIADD3.X UR6, URZ, ~UR6, URZ, UP1, !UPT ;  /* 0x800000063f067290 */ /* 0x000fe20008ffe43f */
[----:B------:R-:W-:Y:S01]  /*0d70*/  UMOV UR12, UR19 ;  /* 0x00000013000c7c82 */ /* 0x000fe20008000000 */
[----:B------:R-:W-:-:S02]  /*0d80*/  UMOV UR13, UR20 ;  /* 0x00000014000d7c82 */ /* 0x000fc40008000000 */
[----:B------:R-:W-:Y:S01]  /*0d90*/  UIMAD UR6, UR6, UR10, URZ ;  /* 0x0000000a060672a4 */ /* 0x000fe2000f8e023f */
[----:B------:R-:W0:Y:S01]  /*0da0*/  F2I.U32.TRUNC.NTZ R0, R0 ;  /* 0x0000000000007305 */ /* 0x000e22000020f000 */
[----:B------:R-:W-:Y:S02]  /*0db0*/  UIMAD.WIDE.U32 UR12, UR17, UR10, UR12 ;  /* 0x0000000a110c72a5 */ /* 0x000fe4000f8e000c */
[----:B------:R-:W-:Y:S01]  /*0dc0*/  UIMAD UR17, UR17, UR11, UR6 ;  /* 0x0000000b111172a4 */ /* 0x000fe2000f8e0206 */
[----:B------:R-:W-:Y:S01]  /*0dd0*/  ULDC UR24, c[0x0][0x658] ;  /* 0x0001960000187ab9 */ /* 0x000fe20000000800 */
[----:B------:R-:W-:Y:S02]  /*0de0*/  UMOV UR22, 0xffffffff ;  /* 0xffffffff00167882 */ /* 0x000fe40000000000 */
[----:B------:R-:W-:Y:S01]  /*0df0*/  UIADD3 UR17, UR13, UR17, URZ ;  /* 0x000000110d117290 */ /* 0x000fe2000fffe03f */
[----:B------:R-:W-:Y:S01]  /*0e00*/  ULDC UR19, c[0x0][0x618] ;  /* 0x0001860000137ab9 */ /* 0x000fe20000000800 */
[----:B------:R-:W-:Y:S01]  /*0e10*/  ULDC.64 UR6, c[0x0][0x640] ;  /* 0x0001900000067ab9 */ /* 0x000fe20000000a00 */
[----:B------:R-:W-:Y:S01]  /*0e20*/  USHF.L.U32 UR13, UR22, UR24, URZ ;  /* 0x00000018160d7299 */ /* 0x000fe2000800063f */
[----:B------:R-:W-:Y:S01]  /*0e30*/  ISETP.NE.U32.AND P0, PT, RZ, UR6, PT ;  /* 0x00000006ff007c0c */ /* 0x000fe2000bf05070 */
[----:B------:R-:W-:-:S02]  /*0e40*/  USHF.R.U64 UR22, UR12, UR19, UR17 ;  /* 0x000000130c167299 */ /* 0x000fc40008001211 */
[----:B------:R-:W-:Y:S01]  /*0e50*/  USHF.R.U32.HI UR12, URZ, UR19, UR17 ;  /* 0x000000133f0c7299 */ /* 0x000fe20008011611 */
[----:B0-----:R-:W-:Y:S01]  /*0e60*/  R2UR UR16, R0 ;  /* 0x00000000001072ca */ /* 0x001fe200000e0000 */
[----:B------:R-:W-:Y:S01]  /*0e70*/  ULDC UR21, c[0x0][0x608] ;  /* 0x0001820000157ab9 */ /* 0x000fe20000000800 */
[----:B------:R-:W-:Y:S01]  /*0e80*/  ISETP.NE.AND.EX P0, PT, RZ, UR7, PT, P0 ;  /* 0x00000007ff007c0c */ /* 0x000fe2000bf05300 */
[----:B------:R-:W-:Y:S02]  /*0e90*/  USHF.R.U64 UR26, UR22, UR21, UR12 ;  /* 0x00000015161a7299 */ /* 0x000fe4000800120c */
[----:B------:R-:W-:Y:S01]  /*0ea0*/  USHF.R.U32.HI UR12, URZ, UR21, UR12 ;  /* 0x000000153f0c7299 */ /* 0x000fe2000801160c */
[----:B------:R-:W-:Y:S01]  /*0eb0*/  UMOV UR20, 0x1 ;  /* 0x0000000100147882 */ /* 0x000fe20000000000 */
[----:B------:R-:W-:Y:S02]  /*0ec0*/  UIADD3 UR14, -UR14, URZ, URZ ;  /* 0x0000003f0e0e7290 */ /* 0x000fe4000fffe13f */
[----:B------:R-:W-:-:S02]  /*0ed0*/  USHF.R.U64 UR27, UR26, UR24, UR12 ;  /* 0x000000181a1b7299 */ /* 0x000fc4000800120c */
[----:B------:R-:W-:Y:S01]  /*0ee0*/  USHF.L.U32 UR19, UR20, UR24, URZ ;  /* 0x0000001814137299 */ /* 0x000fe2000800063f */
[----:B------:R-:W-:Y:S01]  /*0ef0*/  ULDC UR15, c[0x0][0x144] ;  /* 0x00005100000f7ab9 */ /* 0x000fe20000000800 */
[----:B------:R-:W-:Y:S01]  /*0f00*/  ULDC UR10, c[0x0][0x600] ;  /* 0x00018000000a7ab9 */ /* 0x000fe20000000800 */
[----:B------:R-:W-:Y:S02]  /*0f10*/  ULOP3.LUT UR20, URZ, UR13, URZ, 0x33, !UPT ;  /* 0x0000000d3f147292 */ /* 0x000fe4000f8e333f */
[----:B------:R-:W-:Y:S02]  /*0f20*/  USHF.R.U32.HI UR13, URZ, UR24, UR12 ;  /* 0x000000183f0d7299 */ /* 0x000fe4000801160c */
[----:B------:R-:W-:Y:S02]  /*0f30*/  UIADD3 UR11, UR10, -0x1, URZ ;  /* 0xffffffff0a0b7890 */ /* 0x000fe4000fffe03f */
[----:B------:R-:W-:Y:S02]  /*0f40*/  UIADD3 UR23, -UR16, URZ, URZ ;  /* 0x0000003f10177290 */ /* 0x000fe4000fffe13f */
[----:B------:R-:W-:Y:S01]  /*0f50*/  UIMAD UR4, UR15, UR14, UR4 ;  /* 0x0000000e0f0472a4 */ /* 0x000fe2000f8e0204 */
[----:B------:R-:W-:Y:S01]  /*0f60*/  ULDC UR28, c[0x0][0x148] ;  /* 0x00005200001c7ab9 */ /* 0x000fe20000000800 */
[----:B------:R-:W-:Y:S01]  /*0f70*/  ULDC UR24, c[0x0][0x648] ;  /* 0x0001920000187ab9 */ /* 0x000fe20000000800 */
[----:B------:R-:W-:Y:S01]  /*0f80*/  ULDC UR25, c[0x0][0x638] ;  /* 0x00018e0000197ab9 */ /* 0x000fe20000000800 */
[----:B------:R-:W-:Y:S01]  /*0f90*/  UMOV UR12, UR27 ;  /* 0x0000001b000c7c82 */ /* 0x000fe20008000000 */
[----:B------:R-:W-:Y:S07]  /*0fa0*/  @!P0 BRA `(.L_x_11) ;  /* 0x0000000000308947 */ /* 0x000fee0003800000 */
[----:B------:R-:W-:Y:S02]  /*0fb0*/  ULDC UR16, c[0x0][0x64c] ;  /* 0x0001930000107ab9 */ /* 0x000fe40000000800 */
        /* <DEDUP_REMOVED lines=8> */
[----:B------:R-:W-:-:S07]  /*1040*/  UIMAD.WIDE.U32.X UR6, UR21, UR7, UR16, UP1 ;  /* 0x00000007150672a5 */ /* 0x000fce00088e0410 */
[----:B------:R-:W-:Y:S01]  /*1050*/  UMOV UR12, UR6 ;  /* 0x00000006000c7c82 */ /* 0x000fe20008000000 */
[----:B------:R-:W-:-:S05]  /*1060*/  UMOV UR13, UR7 ;  /* 0x00000007000d7c82 */ /* 0x000fca0008000000 */
.L_x_11:
[----:B------:R-:W-:Y:S01]  /*1070*/  UISETP.NE.AND UP1, UPT, UR38, URZ, UPT ;  /* 0x0000003f2600728c */ /* 0x000fe2000bf25270 */
[----:B------:R-:W-:Y:S01]  /*1080*/  IMAD.MOV.U32 R0, RZ, RZ, 0x1 ;  /* 0x00000001ff007424 */ /* 0x000fe200078e00ff */
[----:B------:R-:W-:Y:S01]  /*1090*/  USHF.R.U64 UR6, UR12, UR24, UR13 ;  /* 0x000000180c067299 */ /* 0x000fe2000800120d */
[----:B------:R-:W-:Y:S01]  /*10a0*/  IMAD.U32 R19, RZ, RZ, UR5 ;  /* 0x00000005ff137e24 */ /* 0x000fe2000f8e00ff */
[----:B------:R-:W-:Y:S02]  /*10b0*/  ULOP3.LUT UR20, UR26, UR20, URZ, 0xc0, !UPT ;  /* 0x000000141a147292 */ /* 0x000fe4000f8ec03f */
[----:B------:R-:W-:Y:S02]  /*10c0*/  UIADD3 UR7, -UR6, URZ, URZ ;  /* 0x0000003f06077290 */ /* 0x000fe4000fffe13f */
[----:B------:R-:W-:Y:S02]  /*10d0*/  UIMAD UR19, UR19, UR6, UR20 ;  /* 0x00000006131372a4 */ /* 0x000fe4000f8e0214 */
[----:B------:R-:W-:-:S02]  /*10e0*/  ULOP3.LUT UR11, UR22, UR11, URZ, 0xc0, !UPT ;  /* 0x0000000b160b7292 */ /* 0x000fc4000f8ec03f */
[----:B------:R-:W-:Y:S02]  /*10f0*/  @UP1 UIMAD UR4, UR28, UR23, UR9 ;  /* 0x000000171c0412a4 */ /* 0x000fe4000f8e0209 */
[----:B------:R-:W-:-:S03]  /*1100*/  UIMAD UR6, UR7, UR25, UR27 ;  /* 0x00000019070672a4 */ /* 0x000fc6000f8e021b */
[----:B------:R-:W-:Y:S01]  /*1110*/  ULDC UR7, c[0x0][0x610] ;  /* 0x0001840000077ab9 */ /* 0x000fe20000000800 */
[----:B------:R-:W-:Y:S02]  /*1120*/  UIMAD UR6, UR6, UR10, UR11 ;  /* 0x0000000a060672a4 */ /* 0x000fe4000f8e020b */
[----:B------:R-:W-:-:S04]  /*1130*/  UIMAD UR4, UR19, UR7, UR4 ;  /* 0x00000007130472a4 */ /* 0x000fc8000f8e0204 */
[----:B------:R-:W-:Y:S02]  /*1140*/  USEL UR7, UR6, UR4, !UP1 ;  /* 0x0000000406077287 */ /* 0x000fe4000c800000 */
[----:B------:R-:W-:-:S04]  /*1150*/  USEL UR4, UR4, UR6, !UP1 ;  /* 0x0000000604047287 */ /* 0x000fc8000c800000 */
[----:B------:R-:W-:Y:S02]  /*1160*/  IMAD.U32 R2, RZ, RZ, UR7 ;  /* 0x00000007ff027e24 */ /* 0x000fe4000f8e00ff */
[----:B------:R-:W-:-:S07]  /*1170*/  IMAD.U32 R18, RZ, RZ, UR4 ;  /* 0x00000004ff127e24 */ /* 0x000fce000f8e00ff */
.L_x_9:
[----:B------:R-:W-:Y:S02]  /*1180*/  ULDC UR4, c[0x0][0x28c] ;  /* 0x0000a30000047ab9 */ /* 0x000fe40000000800 */
[----:B------:R-:W-:-:S04]  /*1190*/  UIADD3 UR4, UR4, 0x7f, URZ ;  /* 0x0000007f04047890 */ /* 0x000fc8000fffe03f */
[----:B------:R-:W-:-:S04]  /*11a0*/  USHF.R.S32.HI UR5, URZ, 0x1f, UR4 ;  /* 0x0000001f3f057899 */ /* 0x000fc80008011404 */
[----:B------:R-:W-:-:S04]  /*11b0*/  ULEA.HI UR5, UR5, UR4, URZ, 0x7 ;  /* 0x0000000405057291 */ /* 0x000fc8000f8f383f */
[----:B------:R-:W-:Y:S01]  /*11c0*/  USHF.R.S32.HI UR37, URZ, 0x7, UR5 ;  /* 0x000000073f257899 */ /* 0x000fe20008011405 */
[----:B------:R-:W-:Y:S11]  /*11d0*/  @!P1 BRA `(.L_x_12) ;  /* 0x00000058008c9947 */ /* 0x000ff60003800000 */
[----:B------:R-:W-:-:S06]  /*11e0*/  UISETP.GT.U32.AND UP1, UPT, UR18, 0x1, UPT ;  /* 0x000000011200788c */ /* 0x000fcc000bf24070 */
[----:B------:R-:W-:-:S13]  /*11f0*/  PLOP3.LUT P0, PT, PT, PT, UP1, 0x80, 0x0 ;  /* 0x000000000000781c */ /* 0x000fda0003f0f018 */
[----:B------:R-:W-:Y:S05]  /*1200*/  @P0 EXIT ;  /* 0x000000000000094d */ /* 0x000fea0003800000 */
.L_x_13:
[----:B------:R-:W-:-:S08]  /*1210*/  NOP ;  /* 0x0000000000007918 */ /* 0x000fd00000000000 */
[----:B------:R-:W0:Y:S02]  /*1220*/  USETMAXREG.TRY_ALLOC.CTAPOOL UP1, 0xe8 ;  /* 0x000000e8000079c8 */ /* 0x000e240008020600 */
[----:B0-----:R-:W-:-:S13]  /*1230*/  PLOP3.LUT P0, PT, PT, PT, UP1, 0x80, 0x0 ;  /* 0x000000000000781c */ /* 0x001fda0003f0f018 */
[----:B------:R-:W-:Y:S05]  /*1240*/  @!P0 BRA `(.L_x_13) ;  /* 0xfffffffc00f08947 */ /* 0x000fea000383ffff */
[----:B------:R-:W-:-:S13]  /*1250*/  LOP3.LUT P0, RZ, R0, 0xff, RZ, 0xc0, !PT ;  /* 0x000000ff00ff7812 */ /* 0x000fda000780c0ff */
[----:B------:R-:W-:Y:S05]  /*1260*/  @!P0 EXIT ;  /* 0x000000000000894d */ /* 0x000fea0003800000 */
[----:B------:R-:W-:Y:S01]  /*1270*/  SHF.R.S32.HI R0, RZ, 0x1f, R3 ;  /* 0x0000001fff007819 */ /* 0x000fe20000011403 */
[----:B------:R-:W0:Y:S01]  /*1280*/  S2UR UR5, SR_CgaCtaId ;  /* 0x00000000000579c3 */ /* 0x000e220000008800 */
[----:B------:R-:W-:Y:S01]  /*1290*/  UMOV UR41, 0x400 ;  /* 0x0000040000297882 */ /* 0x000fe20000000000 */
[----:B------:R-:W-:Y:S01]  /*12a0*/  USHF.R.U32.HI UR4, URZ, 0x1, UR37 ;  /* 0x000000013f047899 */ /* 0x000fe20008011625 */
[CC--:B------:R-:W-:Y:S01]  /*12b0*/  LEA.HI R4, R0.reuse, R3.reuse, RZ, 0x2 ;  /* 0x0000000300047211 */ /* 0x0c0fe200078f10ff */
[----:B------:R-:W-:Y:S01]  /*12c0*/  ULOP3.LUT UR45, UR37, 0x1, URZ, 0xc0, !UPT ;  /* 0x00000001252d7892 */ /* 0x000fe2000f8ec03f */
[----:B------:R-:W-:Y:S01]  /*12d0*/  LEA.HI R0, R0, R3, RZ, 0x5 ;  /* 0x0000000300007211 */ /* 0x000fe200078f28ff */
[----:B------:R-:W-:Y:S01]  /*12e0*/  ULDC.64 UR10, c[0x0][0x288] ;  /* 0x0000a200000a7ab9 */ /* 0x000fe20000000a00 */
[--C-:B------:R-:W-:Y:S01]  /*12f0*/  SHF.R.S32.HI R88, RZ, 0x2, R4.reuse ;  /* 0x00000002ff587819 */ /* 0x100fe20000011404 */
[----:B------:R-:W1:Y:S01]  /*1300*/  LDC.64 R6, c[0x0][0x5c8] ;  /* 0x00017200ff067b82 */ /* 0x000e620000000a00 */
[----:B------:R-:W-:Y:S01]  /*1310*/  SHF.R.S32.HI R5, RZ, 0x1f, R4 ;  /* 0x0000001fff057819 */ /* 0x000fe20000011404 */
[----:B------:R-:W-:Y:S01]  /*1320*/  UISETP.LT.AND UP1, UPT, UR37, 0x1, UPT ;  /* 0x000000012500788c */ /* 0x000fe2000bf21270 */
[----:B------:R-:W-:Y:S01]  /*1330*/  LOP3.LUT R4, R4, 0xfffffffc, RZ, 0xc0, !PT ;  /* 0xfffffffc04047812 */ /* 0x000fe200078ec0ff */
[----:B------:R-:W-:Y:S01]  /*1340*/  ULOP3.LUT UR4, UR4, 0x1, URZ, 0xc0, !UPT ;  /* 0x0000000104047892 */ /* 0x000fe2000f8ec03f */
[----:B------:R-:W-:Y:S01]  /*1350*/  LEA.HI R5, R5, R88, RZ, 0x3 ;  /* 0x0000005805057211 */ /* 0x000fe200078f18ff */
[----:B------:R-:W-:Y:S01]  /*1360*/  ULDC UR44, c[0x0][0x658] ;  /* 0x00019600002c7ab9 */ /* 0x000fe20000000800 */
[----:B------:R-:W-:Y:S01]  /*1370*/  UMOV UR6, 0xffffffff ;  /* 0xffffffff00067882 */ /* 0x000fe20000000000 */
[----:B------:R-:W-:Y:S01]  /*1380*/  IMAD.IADD R4, R3, 0x1, -R4 ;  /* 0x0000000103047824 */ /* 0x000fe200078e0a04 */
[----:B------:R-:W-:Y:S01]  /*1390*/  LOP3.LUT R5, R5, 0xfffffff8, RZ, 0xc0, !PT ;  /* 0xfffffff805057812 */ /* 0x000fe200078ec0ff */
[----:B------:R-:W-:Y:S01]  /*13a0*/  IMAD.U32 R3, RZ, RZ, UR10 ;  /* 0x0000000aff037e24 */ /* 0x000fe2000f8e00ff */
[----:B------:R-:W-:Y:S01]  /*13b0*/  ULDC UR8, c[0x0][0x284] ;  /* 0x0000a10000087ab9 */ /* 0x000fe20000000800 */
[----:B------:R-:W-:Y:S01]  /*13c0*/  IMAD.SHL.U32 R90, R4, 0x2, RZ ;  /* 0x00000002045a7824 */ /* 0x000fe200078e00ff */
[----:B------:R-:W-:Y:S01]  /*13d0*/  USEL UR45, UR45, URZ, !UP0 ;  /* 0x0000003f2d2d7287 */ /* 0x000fe2000c000000 */
[----:B------:R-:W-:Y:S01]  /*13e0*/  IMAD.IADD R88, R88, 0x1, -R5 ;  /* 0x0000000158587824 */ /* 0x000fe200078e0a05 */
[----:B------:R-:W-:Y:S01]  /*13f0*/  SHF.R.S32.HI R5, RZ, 0x5, R0 ;  /* 0x00000005ff057819 */ /* 0x000fe20000011400 */
[----:B------:R-:W-:Y:S01]  /*1400*/  VIADD R0, R95, 0xffffffff ;  /* 0xffffffff5f007836 */ /* 0x000fe20000000000 */
[----:B0-----:R-:W-:Y:S01]  /*1410*/  ULEA UR41, UR5, UR41, 0x18 ;  /* 0x0000002905297291 */ /* 0x001fe2000f8ec03f */
[----:B------:R-:W-:Y:S01]  /*1420*/  IMAD R94, R4, -0x2, R3 ;  /* 0xfffffffe045e7824 */ /* 0x000fe200078e0203 */
[--C-:B------:R-:W-:Y:S01]  /*1430*/  SHF.R.S32.HI R89, RZ, 0x1f, R88.reuse ;  /* 0x0000001fff597819 */ /* 0x100fe20000011458 */
[C-C-:B------:R-:W-:Y:S01]  /*1440*/  IMAD R97, R5.reuse, -0x10, -R88.reuse ;  /* 0xfffffff005617824 */ /* 0x140fe200078e0a58 */
[C---:B------:R-:W-:Y:S01]  /*1450*/  ISETP.NE.AND P0, PT, R0.reuse, RZ, PT ;  /* 0x000000ff0000720c */ /* 0x040fe20003f05270 */
[----:B------:R-:W-:Y:S01]  /*1460*/  IMAD.SHL.U32 R0, R0, 0x8, RZ ;  /* 0x0000000800007824 */ /* 0x000fe200078e00ff */
[----:B------:R-:W-:Y:S01]  /*1470*/  UIADD3 UR50, UR41, 0x30, URZ ;  /* 0x0000003029327890 */ /* 0x000fe2000fffe03f */
[----:B------:R-:W-:Y:S01]  /*1480*/  IMAD.WIDE R88, R5, 0x10, R88 ;  /* 0x0000001005587825 */ /* 0x000fe200078e0258 */
[----:B------:R-:W-:Y:S01]  /*1490*/  USEL UR46, UR37, 0x1, UP1 ;  /* 0x00000001252e7887 */ /* 0x000fe20008800000 */
[----:B-1----:R-:W-:Y:S01]  /*14a0*/  SHF.L.U64.HI R92, R6, 0x3, R7 ;  /* 0x00000003065c7819 */ /* 0x002fe20000010207 */
[----:B------:R-:W-:Y:S01]  /*14b0*/  USHF.L.U32 UR6, UR6, UR44, URZ ;  /* 0x0000002c06067299 */ /* 0x000fe2000800063f */
[----:B------:R-:W-:Y:S01]  /*14c0*/  LOP3.LUT R0, R0, 0x8, RZ, 0xc0, !PT ;  /* 0x0000000800007812 */ /* 0x000fe200078ec0ff */
[----:B------:R-:W-:Y:S01]  /*14d0*/  UISETP.EQ.U32.AND UP0, UPT, UR4, 0x1, !UP0 ;  /* 0x000000010400788c */ /* 0x000fe2000c702070 */
[----:B------:R-:W-:Y:S01]  /*14e0*/  IMAD.SHL.U32 R93, R6, 0x8, RZ ;  /* 0x00000008065d7824 */ /* 0x000fe200078e00ff */
[----:B------:R-:W-:Y:S01]  /*14f0*/  SEL R98, RZ, 0x1, P0 ;  /* 0x00000001ff627807 */ /* 0x000fe20000000000 */
[----:B------:R-:W-:Y:S01]  /*1500*/  VIADD R97, R97, UR8 ;  /* 0x0000000861617c36 */ /* 0x000fe20008000000 */
[----:B------:R-:W-:Y:S01]  /*1510*/  LEA R95, R95, UR50, 0x3 ;  /* 0x000000325f5f7c11 */ /* 0x000fe2000f8e18ff */
[----:B------:R-:W-:Y:S01]  /*1520*/  ULDC UR43, c[0x0][0x600] ;  /* 0x00018000002b7ab9 */ /* 0x000fe20000000800 */
[C---:B------:R-:W-:Y:S01]  /*1530*/  LOP3.LUT R99, R0.reuse, 0x8, RZ, 0x3c, !PT ;  /* 0x0000000800637812 */ /* 0x040fe200078e3cff */
[----:B------:R-:W-:Y:S01]  /*1540*/  UMOV UR7, 0x1 ;  /* 0x0000000100077882 */ /* 0x000fe20000000000 */
[----:B------:R-:W-:Y:S01]  /*1550*/  LOP3.LUT R96, R0, 0x18, RZ, 0x3c, !PT ;  /* 0x0000001800607812 */ /* 0x000fe200078e3cff */
[----:B------:R-:W-:Y:S01]  /*1560*/  ULOP3.LUT UR49, UR40, 0x1, URZ, 0xfc, !UPT ;  /* 0x0000000128317892 */ /* 0x000fe2000f8efc3f */
[----:B------:R-:W-:Y:S01]  /*1570*/  SHF.R.S32.HI R91, RZ, 0x1f, R90 ;  /* 0x0000001fff5b7819 */ /* 0x000fe2000001145a */
[----:B------:R-:W-:-:S02]  /*1580*/  USHF.L.U64.HI UR36, UR52, 0x1, UR39 ;  /* 0x0000000134247899 */ /* 0x000fc40008010227 */
[----:B------:R-:W-:Y:S02]  /*1590*/  UIADD3 UR42, UR11, 0xfe, URZ ;  /* 0x000000fe0b2a7890 */ /* 0x000fe4000fffe03f */
[----:B------:R-:W-:Y:S02]  /*15a0*/  UIADD3 UR43, UR43, -0x1, URZ ;  /* 0xffffffff2b2b7890 */ /* 0x000fe4000fffe03f */
[----:B------:R-:W-:Y:S02]  /*15b0*/  USHF.L.U32 UR44, UR7, UR44, URZ ;  /* 0x0000002c072c7299 */ /* 0x000fe4000800063f */
[----:B------:R-:W-:Y:S02]  /*15c0*/  UIADD3 UR46, -UR46, UR37, URZ ;  /* 0x000000252e2e7290 */ /* 0x000fe4000fffe13f */
[----:B------:R-:W-:Y:S02]  /*15d0*/  ULOP3.LUT UR47, URZ, UR6, URZ, 0x33, !UPT ;  /* 0x000000063f2f7292 */ /* 0x000fe4000f8e333f */
[----:B------:R-:W-:-:S12]  /*15e0*/  USEL UR48, URZ, 0x1, !UP0 ;  /* 0x000000013f307887 */ /* 0x000fd8000c000000 */
.L_x_161:
[----:B------:R-:W-:-:S04]  /*15f0*/  SHF.L.U32 R0, R98, 0x1f, RZ ;  /* 0x0000001f62007819 */ /* 0x000fc800000006ff */
[----:B------:R-:W0:Y:S02]  /*1600*/  SYNCS.PHASECHK.TRANS64.TRYWAIT P0, [R95+URZ+-0x8], R0 ;  /* 0xfffff8005f0075a7 */ /* 0x000e24000800017f */
[----:B012345:R-:W-:Y:S05]  /*1610*/  @!P0 BRA `(.L_x_14) ;  /* 0x0000006400588947 */ /* 0x03ffea0003800000 */
.L_x_181:
[----:B------:R-:W-:Y:S02]  /*1620*/  ULDC UR4, c[0x0][0x28c] ;  /* 0x0000a30000047ab9 */ /* 0x000fe40000000800 */
[----:B------:R-:W-:-:S13]  /*1630*/  ISETP.LT.AND P0, PT, RZ, UR4, PT ;  /* 0x00000004ff007c0c */ /* 0x000fda000bf01270 */
[----:B------:R-:W-:Y:S05]  /*1640*/  @P0 BRA `(.L_x_15) ;  /* 0x0000000000400947 */ /* 0x000fea0003800000 */
[----:B0-----:R-:W-:Y:S01]  /*1650*/  MOV R0, 0x0 ;  /* 0x0000000000007802 */ /* 0x001fe20000000f00 */
[----:B------:R-:W-:Y:S01]  /*1660*/  ULDC.64 UR4, c[0x4][0x68] ;  /* 0x01001a0000047ab9 */ /* 0x000fe20000000a00 */
[----:B------:R-:W-:Y:S01]  /*1670*/  ULDC.64 UR6, c[0x4][0x8] ;  /* 0x0100020000067ab9 */ /* 0x000fe20000000a00 */
[----:B------:R-:W-:Y:S01]  /*1680*/  IMAD.U32 R4, RZ, RZ, UR4 ;  /* 0x00000004ff047e24 */ /* 0x000fe2000f8e00ff */
[----:B------:R0:W1:Y:S01]  /*1690*/  LDC.64 R14, c[0x4][R0] ;  /* 0x01000000000e7b82 */ /* 0x0000620000000a00 */
[----:B------:R-:W-:Y:S01]  /*16a0*/  IMAD.U32 R5, RZ, RZ, UR5 ;  /* 0x00000005ff057e24 */ /* 0x000fe2000f8e00ff */
[----:B------:R-:W-:Y:S01]  /*16b0*/  ULDC.64 UR4, c[0x4][0x70] ;  /* 0x01001c0000047ab9 */ /* 0x000fe20000000a00 */
[----:B------:R-:W-:Y:S02]  /*16c0*/  IMAD.U32 R10, RZ, RZ, UR6 ;  /* 0x00000006ff0a7e24 */ /* 0x000fe4000f8e00ff */
[----:B------:R-:W-:Y:S02]  /*16d0*/  IMAD.U32 R6, RZ, RZ, UR4 ;  /* 0x00000004ff067e24 */ /* 0x000fe4000f8e00ff */
[----:B------:R-:W-:-:S02]  /*16e0*/  IMAD.U32 R7, RZ, RZ, UR5 ;  /* 0x00000005ff077e24 */ /* 0x000fc4000f8e00ff */
[----:B------:R-:W-:Y:S02]  /*16f0*/  IMAD.U32 R11, RZ, RZ, UR7 ;  /* 0x00000007ff0b7e24 */ /* 0x000fe4000f8e00ff */
[----:B------:R-:W-:Y:S02]  /*1700*/  IMAD.MOV.U32 R8, RZ, RZ, 0x1e1 ;  /* 0x000001e1ff087424 */ /* 0x000fe400078e00ff */
[----:B------:R-:W-:Y:S02]  /*1710*/  IMAD.MOV.U32 R12, RZ, RZ, 0x1 ;  /* 0x00000001ff0c7424 */ /* 0x000fe400078e00ff */
[----:B0-----:R-:W-:-:S07]  /*1720*/  IMAD.MOV.U32 R13, RZ, RZ, RZ ;  /* 0x000000ffff0d7224 */ /* 0x001fce00078e00ff */
[----:B------:R-:W-:-:S07]  /*1730*/  LEPC R20, `(.L_x_15) ;  /* 0x000000001014794e */ /* 0x000fce0000000000 */
[----:B-1---5:R-:W-:Y:S05]  /*1740*/  CALL.ABS.NOINC R14 ;  /* 0x000000000e007343 */ /* 0x022fea0003c00000 */
.L_x_15:
[----:B0-----:R-:W-:-:S05]  /*1750*/  IMAD.U32 R0, RZ, RZ, UR49 ;  /* 0x00000031ff007e24 */ /* 0x001fca000f8e00ff */
[----:B------:R-:W-:-:S13]  /*1760*/  ISETP.NE.AND P0, PT, R0, 0x3, PT ;  /* 0x000000030000780c */ /* 0x000fda0003f05270 */
[----:B------:R-:W-:Y:S05]  /*1770*/  @!P0 BRA `(.L_x_16) ;  /* 0x0000000000048947 */ /* 0x000fea0003800000 */
[----:B------:R-:W-:Y:S01]  /*1780*/  BPT.TRAP 0x1 ;  /* 0x000000040000795c */ /* 0x000fe20000300000 */
.L_x_16:
[----:B------:R-:W-:Y:S02]  /*1790*/  IMAD.U32 R3, RZ, RZ, UR45 ;  /* 0x0000002dff037e24 */ /* 0x000fe4000f8e00ff */
[----:B------:R-:W-:-:S03]  /*17a0*/  IMAD.U32 R0, RZ, RZ, UR48 ;  /* 0x00000030ff007e24 */ /* 0x000fc6000f8e00ff */
[----:B------:R-:W-:Y:S02]  /*17b0*/  LEA R3, R3, UR41, 0x3 ;  /* 0x0000002903037c11 */ /* 0x000fe4000f8e18ff */
[----:B------:R-:W-:-:S04]  /*17c0*/  SHF.L.U32 R0, R0, 0x1f, RZ ;  /* 0x0000001f00007819 */ /* 0x000fc800000006ff */
[----:B------:R0:W1:Y:S01]  /*17d0*/  SYNCS.PHASECHK.TRANS64.TRYWAIT P1, [R3+URZ], R0 ;  /* 0x00000000030075a7 */ /* 0x000062000802017f */
[----:B------:R-:W-:Y:S05]  /*17e0*/  @!P0 BRA `(.L_x_17) ;  /* 0x0000000000048947 */ /* 0x000fea0003800000 */
[----:B------:R-:W-:Y:S01]  /*17f0*/  BPT.TRAP 0x1 ;  /* 0x000000040000795c */ /* 0x000fe20000300000 */
.L_x_17:
[----:B------:R-:W-:-:S05]  /*1800*/  IMAD.U32 R4, RZ, RZ, UR46 ;  /* 0x0000002eff047e24 */ /* 0x000fca000f8e00ff */
[----:B------:R-:W-:Y:S01]  /*1810*/  ISETP.GE.AND P2, PT, R4, 0x1, PT ;  /* 0x000000010400780c */ /* 0x000fe20003f46270 */
[----:B-1----:R-:W-:-:S12]  /*1820*/  @P1 BRA `(.L_x_18) ;  /* 0x0000000000081947 */ /* 0x002fd80003800000 */
[----:B------:R-:W1:Y:S02]  /*1830*/  SYNCS.PHASECHK.TRANS64.TRYWAIT P1, [R3+URZ], R0 ;  /* 0x00000000030075a7 */ /* 0x000e64000802017f */
[----:B-1----:R-:W-:Y:S05]  /*1840*/  @!P1 BRA `(.L_x_19) ;  /* 0x0000006000e09947 */ /* 0x002fea0003800000 */
.L_x_18:
[----:B------:R-:W-:Y:S05]  /*1850*/  WARPSYNC.ALL ;  /* 0x0000000000007948 */ /* 0x000fea0003800000 */
[----:B------:R-:W-:Y:S01]  /*1860*/  UIADD3 UR4, UR41, 0x100, URZ ;  /* 0x0000010029047890 */ /* 0x000fe2000fffe03f */
[----:B------:R-:W-:Y:S01]  /*1870*/  WARPGROUP.ARRIVE ;  /* 0x00000000000079c5 */ /* 0x000fe20000000000 */
[----:B------:R-:W-:Y:S02]  /*1880*/  UIADD3 UR5, UR41, 0x8100, URZ ;  /* 0x0000810029057890 */ /* 0x000fe4000fffe03f */
[----:B------:R-:W-:Y:S02]  /*1890*/  USHF.R.U32.HI UR4, URZ, 0x4, UR4 ;  /* 0x000000043f047899 */ /* 0x000fe40008011604 */
[----:B------:R-:W-:-:S02]  /*18a0*/  USHF.R.U32.HI UR5, URZ, 0x4, UR5 ;  /* 0x000000043f057899 */ /* 0x000fc40008011605 */
[----:B------:R-:W-:Y:S02]  /*18b0*/  ULOP3.LUT UR4, UR4, 0x3fff, URZ, 0xc0, !UPT ;  /* 0x00003fff04047892 */ /* 0x000fe4000f8ec03f */
[----:B------:R-:W-:Y:S02]  /*18c0*/  ULOP3.LUT UR5, UR5, 0x3fff, URZ, 0xc0, !UPT ;  /* 0x00003fff05057892 */ /* 0x000fe4000f8ec03f */
[----:B------:R-:W-:Y:S02]  /*18d0*/  ULOP3.LUT UR8, UR4, 0x10000, URZ, 0xfc, !UPT ;  /* 0x0001000004087892 */ /* 0x000fe4000f8efc3f */
[----:B------:R-:W-:Y:S02]  /*18e0*/  ULOP3.LUT UR9, UR5, 0x10000, URZ, 0xfc, !UPT ;  /* 0x0001000005097892 */ /* 0x000fe4000f8efc3f */
[----:B------:R-:W-:Y:S02]  /*18f0*/  ULEA UR11, UR45, UR8, 0xa ;  /* 0x000000082d0b7291 */ /* 0x000fe4000f8e503f */
[----:B------:R-:W-:Y:S01]  /*1900*/  ULEA UR10, UR45, UR9, 0xb ;  /* 0x000000092d0a7291 */ /* 0x000fe2000f8e583f */
[----:B------:R-:W-:Y:S01]  /*1910*/  UMOV UR5, 0x40000040 ;  /* 0x4000004000057882 */ /* 0x000fe20000000000 */
[----:B------:R-:W-:-:S03]  /*1920*/  UMOV UR7, 0x40000040 ;  /* 0x4000004000077882 */ /* 0x000fc60000000000 */
[----:B------:R-:W-:Y:S02]  /*1930*/  UMOV UR4, UR11 ;  /* 0x0000000b00047c82 */ /* 0x000fe40008000000 */
[----:B------:R-:W-:Y:S02]  /*1940*/  UMOV UR6, UR10 ;  /* 0x0000000a00067c82 */ /* 0x000fe40008000000 */
[----:B------:R-:W-:Y:S01]  /*1950*/  HGMMA.64x128x16.F32.BF16 R24, gdesc[UR4], RZ, !UPT, gsb0 ;  /* 0x01e00000041879f0 */ /* 0x000fe2000c0018ff */
[----:B------:R-:W-:Y:S02]  /*1960*/  UIADD3 UR4, UR11, 0x2, URZ ;  /* 0x000000020b047890 */ /* 0x000fe4000fffe03f */
[----:B------:R-:W-:Y:S01]  /*1970*/  UIADD3 UR6, UR10, 0x2, URZ ;  /* 0x000000020a067890 */ /* 0x000fe2000fffe03f */
[----:B------:R-:W-:Y:S01]  /*1980*/  UMOV UR5, 0x40000040 ;  /* 0x4000004000057882 */ /* 0x000fe20000000000 */
[----:B------:R-:W-:Y:S01]  /*1990*/  UMOV UR7, 0x40000040 ;  /* 0x4000004000077882 */ /* 0x000fe20000000000 */
[----:B------:R-:W-:-:S02]  /*19a0*/  WARPGROUP.DEPBAR.LE gsb0, 0x0 ;  /* 0x00008000000079c5 */ /* 0x000fc40000010000 */
[----:B------:R-:W-:-:S06]  /*19b0*/  WARPGROUP.ARRIVE ;  /* 0x00000000000079c5 */ /* 0x000fcc0000000000 */
[----:B------:R-:W-:Y:S01]  /*19c0*/  HGMMA.64x128x16.F32.BF16 R24, gdesc[UR4], R24, gsb0 ;  /* 0x01e00000041879f0 */ /* 0x000fe20008001818 */
[----:B------:R-:W-:Y:S02]  /*19d0*/  UIADD3 UR4, UR11, 0x4, URZ ;  /* 0x000000040b047890 */ /* 0x000fe4000fffe03f */
[----:B------:R-:W-:Y:S01]  /*19e0*/  UIADD3 UR6, UR10, 0x4, URZ ;  /* 0x000000040a067890 */ /* 0x000fe2000fffe03f */
[----:B------:R-:W-:Y:S01]  /*19f0*/  UMOV UR5, 0x40000040 ;  /* 0x4000004000057882 */ /* 0x000fe20000000000 */
[----:B------:R-:W-:Y:S01]  /*1a00*/  UMOV UR7, 0x40000040 ;  /* 0x4000004000077882 */ /* 0x000fe20000000000 */
[----:B------:R-:W-:Y:S02]  /*1a10*/  WARPGROUP.DEPBAR.LE gsb0, 0x0 ;  /* 0x00008000000079c5 */ /* 0x000fe40000010000 */
        /* <DEDUP_REMOVED lines=36> */
[----:B------:R-:W-:Y:S03]  /*1c60*/  HGMMA.64x128x16.F32.BF16 R24, gdesc[UR4], R24, gsb0 ;  /* 0x01e00000041879f0 */ /* 0x000fe60008001818 */
[----:B------:R-:W-:Y:S02]  /*1c70*/  WARPGROUP.DEPBAR.LE gsb0, 0x0 ;  /* 0x00008000000079c5 */ /* 0x000fe40000010000 */
[----:B------:R-:W-:Y:S05]  /*1c80*/  @!P2 BRA `(.L_x_20) ;  /* 0x000000040084a947 */ /* 0x000fea0003800000 */
[----:B------:R-:W-:Y:S01]  /*1c90*/  UIADD3 UR10, UR45, 0x1, URZ ;  /* 0x000000012d0a7890 */ /* 0x000fe2000fffe03f */
[----:B01----:R-:W-:Y:S01]  /*1ca0*/  IMAD.U32 R0, RZ, RZ, UR46 ;  /* 0x0000002eff007e24 */ /* 0x003fe2000f8e00ff */
[----:B------:R-:W-:Y:S02]  /*1cb0*/  UMOV UR11, UR45 ;  /* 0x0000002d000b7c82 */ /* 0x000fe40008000000 */
[----:B------:R-:W-:-:S04]  /*1cc0*/  UISETP.NE.AND UP0, UPT, UR10, 0x2, UPT ;  /* 0x000000020a00788c */ /* 0x000fc8000bf05270 */
[----:B------:R-:W-:Y:S02]  /*1cd0*/  USEL UR4, URZ, 0x1, UP0 ;  /* 0x000000013f047887 */ /* 0x000fe40008000000 */
[----:B------:R-:W-:Y:S02]  /*1ce0*/  USEL UR10, UR10, URZ, UP0 ;  /* 0x0000003f0a0a7287 */ /* 0x000fe40008000000 */
[----:B------:R-:W-:-:S06]  /*1cf0*/  ULOP3.LUT UR4, UR48, UR4, URZ, 0x3c, !UPT ;  /* 0x0000000430047292 */ /* 0x000fcc000f8e3c3f */
[----:B------:R-:W-:-:S07]  /*1d00*/  IMAD.U32 R5, RZ, RZ, UR4 ;  /* 0x00000004ff057e24 */ /* 0x000fce000f8e00ff */
.L_x_27:
[----:B01----:R-:W-:Y:S05]  /*1d10*/  @!P0 BRA `(.L_x_21) ;  /* 0x0000000000048947 */ /* 0x003fea0003800000 */
[----:B------:R-:W-:Y:S01]  /*1d20*/  BPT.TRAP 0x1 ;  /* 0x000000040000795c */ /* 0x000fe20000300000 */
.L_x_21:
[----:B------:R-:W-:Y:S01]  /*1d30*/  ULEA UR4, UR10, UR41, 0x3 ;  /* 0x000000290a047291 */ /* 0x000fe2000f8e183f */
[----:B------:R-:W-:-:S08]  /*1d40*/  SHF.L.U32 R3, R5, 0x1f, RZ ;  /* 0x0000001f05037819 */ /* 0x000fd000000006ff */
[----:B------:R0:W1:Y:S01]  /*1d50*/  SYNCS.PHASECHK.TRANS64.TRYWAIT P1, [UR4], R3 ;  /* 0x00000003ff0075a7 */ /* 0x0000620008020144 */
[----:B------:R-:W-:Y:S05]  /*1d60*/  @!P0 BRA `(.L_x_22) ;  /* 0x0000000000048947 */ /* 0x000fea0003800000 */
[----:B------:R-:W-:Y:S01]  /*1d70*/  BPT.TRAP 0x1 ;  /* 0x000000040000795c */ /* 0x000fe20000300000 */
.L_x_22:
[----:B-1----:R-:W-:Y:S05]  /*1d80*/  @P1 BRA `(.L_x_23) ;  /* 0x0000000000081947 */ /* 0x002fea0003800000 */
[----:B------:R-:W1:Y:S02]  /*1d90*/  SYNCS.PHASECHK.TRANS64.TRYWAIT P1, [UR4], R3 ;  /* 0x00000003ff0075a7 */ /* 0x000e640008020144 */
[----:B-1----:R-:W-:Y:S05]  /*1da0*/  @!P1 BRA `(.L_x_24) ;  /* 0x0000005c009c9947 */ /* 0x002fea0003800000 */
.L_x_23:
[----:B------:R-:W-:Y:S01]  /*1db0*/  ULEA UR13, UR10, UR8, 0xa ;  /* 0x000000080a0d7291 */ /* 0x000fe2000f8e503f */
[----:B------:R-:W-:Y:S01]  /*1dc0*/  WARPGROUP.ARRIVE ;  /* 0x00000000000079c5 */ /* 0x000fe20000000000 */
[----:B------:R-:W-:Y:S01]  /*1dd0*/  ULEA UR12, UR10, UR9, 0xb ;  /* 0x000000090a0c7291 */ /* 0x000fe2000f8e583f */
[----:B------:R-:W-:Y:S01]  /*1de0*/  UMOV UR5, 0x40000040 ;  /* 0x4000004000057882 */ /* 0x000fe20000000000 */
[----:B------:R-:W-:-:S03]  /*1df0*/  UMOV UR7, 0x40000040 ;  /* 0x4000004000077882 */ /* 0x000fc60000000000 */
[----:B------:R-:W-:Y:S02]  /*1e00*/  UMOV UR4, UR13 ;  /* 0x0000000d00047c82 */ /* 0x000fe40008000000 */
[----:B------:R-:W-:Y:S02]  /*1e10*/  UMOV UR6, UR12 ;  /* 0x0000000c00067c82 */ /* 0x000fe40008000000 */
[----:B------:R-:W-:Y:S01]  /*1e20*/  HGMMA.64x128x16.F32.BF16 R24, gdesc[UR4], R24, gsb0 ;  /* 0x01e00000041879f0 */ /* 0x000fe20008001818 */
        /* <DEDUP_REMOVED lines=51> */
[----:B------:R-:W-:Y:S01]  /*2160*/  BPT.TRAP 0x1 ;  /* 0x000000040000795c */ /* 0x000fe20000300000 */
.L_x_25:
[----:B------:R-:W-:Y:S02]  /*2170*/  UISETP.GT.U32.AND UP0, UPT, UR40, 0x1, UPT ;  /* 0x000000012800788c */ /* 0x000fe4000bf04070 */
[----:B------:R-:W-:-:S04]  /*2180*/  ULEA UR4, UR11, UR41, 0x3 ;  /* 0x000000290b047291 */ /* 0x000fc8000f8e183f */
[----:B------:R-:W-:Y:S01]  /*2190*/  UIADD3 UR4, UR4, 0x10, URZ ;  /* 0x0000001004047890 */ /* 0x000fe2000fffe03f */
[----:B------:R-:W-:-:S03]  /*21a0*/  PLOP3.LUT P1, PT, PT, PT, UP0, 0x80, 0x0 ;  /* 0x000000000000781c */ /* 0x000fc60003f2f008 */
[----:B------:R-:W-:-:S09]  /*21b0*/  UPRMT UR4, URZ, 0x654, UR4 ;  /* 0x000006543f047896 */ /* 0x000fd20008000004 */
[----:B------:R-:W-:Y:S01]  /*21c0*/  SYNCS.ARRIVE.TRANS64.RED.A1T0 RZ, [UR4], RZ ;  /* 0x000000ffffff79a7 */ /* 0x000fe20008100404 */
[----:B------:R-:W-:Y:S05]  /*21d0*/  @P1 BRA `(.L_x_26) ;  /* 0x0000000000041947 */ /* 0x000fea0003800000 */
[----:B------:R-:W-:Y:S01]  /*21e0*/  BPT.TRAP 0x1 ;  /* 0x000000040000795c */ /* 0x000fe20000300000 */
.L_x_26:
[----:B------:R-:W-:Y:S01]  /*21f0*/  UIADD3 UR10, UR10, 0x1, URZ ;  /* 0x000000010a0a7890 */ /* 0x000fe2000fffe03f */
[C---:B------:R-:W-:Y:S01]  /*2200*/  ISETP.GT.AND P1, PT, R0.reuse, 0x1, PT ;  /* 0x000000010000780c */ /* 0x040fe20003f24270 */
[----:B------:R-:W-:Y:S01]  /*2210*/  UIADD3 UR11, UR11, 0x1, URZ ;  /* 0x000000010b0b7890 */ /* 0x000fe2000fffe03f */
[----:B------:R-:W-:Y:S01]  /*2220*/  VIADD R0, R0, 0xffffffff ;  /* 0xffffffff00007836 */ /* 0x000fe20000000000 */
[----:B------:R-:W-:Y:S02]  /*2230*/  UISETP.NE.AND UP0, UPT, UR10, 0x2, UPT ;  /* 0x000000020a00788c */ /* 0x000fe4000bf05270 */
[----:B------:R-:W-:Y:S02]  /*2240*/  UISETP.NE.AND UP1, UPT, UR11, 0x2, UPT ;  /* 0x000000020b00788c */ /* 0x000fe4000bf25270 */
[----:B------:R-:W-:Y:S02]  /*2250*/  USEL UR4, URZ, 0x1, UP0 ;  /* 0x000000013f047887 */ /* 0x000fe40008000000 */
[----:B------:R-:W-:-:S02]  /*2260*/  USEL UR10, UR10, URZ, UP0 ;  /* 0x0000003f0a0a7287 */ /* 0x000fc40008000000 */
[----:B------:R-:W-:Y:S02]  /*2270*/  USEL UR11, UR11, URZ, UP1 ;  /* 0x0000003f0b0b7287 */ /* 0x000fe40008800000 */
[----:B------:R-:W-:Y:S01]  /*2280*/  LOP3.LUT R5, R5, UR4, RZ, 0x3c, !PT ;  /* 0x0000000405057c12 */ /* 0x000fe2000f8e3cff */
[----:B------:R-:W-:Y:S09]  /*2290*/  @P1 BRA `(.L_x_27) ;  /* 0xfffffff8009c1947 */ /* 0x000ff2000383ffff */
.L_x_20:
[----:B01----:R-:W0:Y:S01]  /*22a0*/  LDC R0, c[0x0][0x28c] ;  /* 0x0000a300ff007b82 */ /* 0x003e220000000800 */
[----:B------:R1:W-:Y:S01]  /*22b0*/  SYNCS.ARRIVE.TRANS64.A1T0 RZ, [R99+UR50], RZ ;  /* 0x000000ff63ff79a7 */ /* 0x0003e20008100032 */
[----:B0-----:R-:W-:-:S13]  /*22c0*/  ISETP.GE.AND P1, PT, R0, 0x1, PT ;  /* 0x000000010000780c */ /* 0x001fda0003f26270 */
[----:B-1----:R-:W-:Y:S05]  /*22d0*/  @!P1 BRA `(.L_x_28) ;  /* 0x0000000000309947 */ /* 0x002fea0003800000 */
[----:B------:R-:W-:Y:S05]  /*22e0*/  @!P0 BRA `(.L_x_29) ;  /* 0x0000000000048947 */ /* 0x000fea0003800000 */
[----:B------:R-:W-:Y:S01]  /*22f0*/  BPT.TRAP 0x1 ;  /* 0x000000040000795c */ /* 0x000fe20000300000 */
.L_x_29:
[----:B------:R-:W-:Y:S02]  /*2300*/  UIADD3 UR4, UR46, UR45, URZ ;  /* 0x0000002d2e047290 */ /* 0x000fe4000fffe03f */
[----:B------:R-:W-:Y:S02]  /*2310*/  UISETP.GT.U32.AND UP0, UPT, UR40, 0x1, UPT ;  /* 0x000000012800788c */ /* 0x000fe4000bf04070 */
[----:B------:R-:W-:-:S04]  /*2320*/  USHF.L.U32 UR4, UR4, 0x3, URZ ;  /* 0x0000000304047899 */ /* 0x000fc8000800063f */
[----:B------:R-:W-:Y:S01]  /*2330*/  ULOP3.LUT UR4, UR4, 0x8, URZ, 0xc0, !UPT ;  /* 0x0000000804047892 */ /* 0x000fe2000f8ec03f */
[----:B------:R-:W-:-:S03]  /*2340*/  PLOP3.LUT P0, PT, PT, PT, UP0, 0x80, 0x0 ;  /* 0x000000000000781c */ /* 0x000fc60003f0f008 */
[----:B------:R-:W-:-:S04]  /*2350*/  UIADD3 UR4, UR41, 0x10, UR4 ;  /* 0x0000001029047890 */ /* 0x000fc8000fffe004 */
[----:B------:R-:W-:-:S09]  /*2360*/  UPRMT UR4, URZ, 0x654, UR4 ;  /* 0x000006543f047896 */ /* 0x000fd20008000004 */
[----:B------:R-:W-:Y:S01]  /*2370*/  SYNCS.ARRIVE.TRANS64.RED.A1T0 RZ, [UR4], RZ ;  /* 0x000000ffffff79a7 */ /* 0x000fe20008100404 */
[----:B------:R-:W-:Y:S05]  /*2380*/  @P0 BRA `(.L_x_28) ;  /* 0x0000000000040947 */ /* 0x000fea0003800000 */
[----:B------:R-:W-:Y:S01]  /*2390*/  BPT.TRAP 0x1 ;  /* 0x000000040000795c */ /* 0x000fe20000300000 */
.L_x_28:
[----:B------:R-:W-:Y:S02]  /*23a0*/  SHF.L.U32 R0, R98, 0x1f, RZ ;  /* 0x0000001f62007819 */ /* 0x000fe400000006ff */
[----:B------:R-:W-:Y:S02]  /*23b0*/  SHF.R.S32.HI R9, RZ, 0x1f, R19 ;  /* 0x0000001fff097819 */ /* 0x000fe40000011413 */
[----:B------:R-:W0:Y:S02]  /*23c0*/  SYNCS.PHASECHK.TRANS64.TRYWAIT P0, [R95+URZ+0x8], R0 ;  /* 0x000008005f0075a7 */ /* 0x000e24000800017f */
[----:B0-----:R-:W-:Y:S05]  /*23d0*/  @!P0 BRA `(.L_x_30) ;  /* 0x0000005800288947 */ /* 0x001fea0003800000 */
.L_x_182:
[----:B------:R-:W-:Y:S01]  /*23e0*/  ULDC.64 UR4, c[0x0][0x5d0] ;  /* 0x0001740000047ab9 */ /* 0x000fe20000000a00 */
[----:B------:R-:W-:Y:S01]  /*23f0*/  ULDC UR6, c[0x0][0x284] ;  /* 0x0000a10000067ab9 */ /* 0x000fe20000000800 */
[----:B0-----:R-:W-:Y:S02]  /*2400*/  IMAD R0, R9, UR4, RZ ;  /* 0x0000000409007c24 */ /* 0x001fe4000f8e02ff */
[----:B------:R-:W-:Y:S02]  /*2410*/  IMAD.SHL.U32 R10, R2, 0x80, RZ ;  /* 0x00000080020a7824 */ /* 0x000fe400078e00ff */
[C---:B------:R-:W-:Y:S02]  /*2420*/  IMAD R5, R19.reuse, UR5, R0 ;  /* 0x0000000513057c24 */ /* 0x040fe4000f8e0200 */
[----:B------:R-:W-:Y:S01]  /*2430*/  IMAD.SHL.U32 R0, R18, 0x40, RZ ;  /* 0x0000004012007824 */ /* 0x000fe200078e00ff */
[----:B------:R-:W-:Y:S01]  /*2440*/  SHF.R.S32.HI R11, RZ, 0x1f, R10 ;  /* 0x0000001fff0b7819 */ /* 0x000fe2000001140a */
[----:B------:R-:W-:Y:S01]  /*2450*/  IMAD.WIDE.U32 R2, R19, UR4, R90 ;  /* 0x0000000413027c25 */ /* 0x000fe2000f8e005a */
[----:B------:R-:W-:-:S02]  /*2460*/  ULDC.64 UR4, c[0x0][0x5c8] ;  /* 0x0001720000047ab9 */ /* 0x000fc40000000a00 */
[----:B------:R-:W-:Y:S01]  /*2470*/  ISETP.GE.AND P0, PT, R0, UR6, PT ;  /* 0x0000000600007c0c */ /* 0x000fe2000bf06270 */
[----:B------:R-:W-:Y:S01]  /*2480*/  ULDC UR6, c[0x0][0x288] ;  /* 0x0000a20000067ab9 */ /* 0x000fe20000000800 */
[----:B------:R-:W-:Y:S01]  /*2490*/  IADD3 R2, P1, R10, R2, RZ ;  /* 0x000000020a027210 */ /* 0x000fe20007f3e0ff */
[----:B------:R-:W-:Y:S01]  /*24a0*/  IMAD.WIDE R14, R18, 0x40, R88 ;  /* 0x00000040120e7825 */ /* 0x000fe200078e0258 */
[----:B------:R-:W-:Y:S02]  /*24b0*/  ISETP.GE.OR P0, PT, R10, UR6, P0 ;  /* 0x000000060a007c0c */ /* 0x000fe40008706670 */
[----:B------:R-:W-:Y:S01]  /*24c0*/  IADD3.X R3, R11, R3, R5, P1, !PT ;  /* 0x000000030b037210 */ /* 0x000fe20000ffe405 */
[----:B------:R-:W-:-:S04]  /*24d0*/  IMAD R7, R15, UR4, RZ ;  /* 0x000000040f077c24 */ /* 0x000fc8000f8e02ff */
[C---:B------:R-:W-:Y:S02]  /*24e0*/  IMAD R7, R14.reuse, UR5, R7 ;  /* 0x000000050e077c24 */ /* 0x040fe4000f8e0207 */
[----:B------:R-:W-:-:S04]  /*24f0*/  IMAD.WIDE.U32 R20, R14, UR4, R2 ;  /* 0x000000040e147c25 */ /* 0x000fc8000f8e0002 */
[----:B------:R-:W-:Y:S05]  /*2500*/  @P0 BRA `(.L_x_31) ;  /* 0x0000003c00e00947 */ /* 0x000fea0003800000 */
[----:B-----5:R-:W-:Y:S01]  /*2510*/  FSETP.NEU.AND P1, PT, R23, RZ, PT ;  /* 0x000000ff1700720b */ /* 0x020fe20003f2d000 */
[----:B------:R-:W-:Y:S01]  /*2520*/  IMAD.IADD R18, R94, 0x1, -R10 ;  /* 0x000000015e127824 */ /* 0x000fe200078e0a0a */
[----:B------:R-:W-:Y:S01]  /*2530*/  BSSY B0, `(.L_x_31) ;  /* 0x00003f5000007945 */ /* 0x000fe20003800000 */
[----:B------:R-:W-:Y:S02]  /*2540*/  IMAD.IADD R0, R97, 0x1, -R0 ;  /* 0x0000000161007824 */ /* 0x000fe400078e0a00 */
[----:B------:R-:W-:Y:S01]  /*2550*/  IMAD.IADD R7, R21, 0x1, R7 ;  /* 0x0000000115077824 */ /* 0x000fe200078e0207 */
[----:B------:R-:W-:-:S04]  /*2560*/  ISETP.GT.AND P0, PT, R18, RZ, PT ;  /* 0x000000ff1200720c */ /* 0x000fc80003f04270 */
[----:B------:R-:W-:-:S03]  /*2570*/  ISETP.GT.AND P2, PT, R0, RZ, P0 ;  /* 0x000000ff0000720c */ /* 0x000fc60000744270 */
[----:B------:R-:W-:Y:S10]  /*2580*/  @!P1 BRA `(.L_x_32) ;  /* 0x0000002c00249947 */ /* 0x000ff40003800000 */
[----:B------:R-:W0:Y:S01]  /*2590*/  LDC.64 R100, c[0x0][0x5b8] ;  /* 0x00016e00ff647b82 */ /* 0x000e220000000a00 */
[----:B------:R-:W-:-:S07]  /*25a0*/  ULDC.64 UR4, c[0x0][0x5c0] ;  /* 0x0001700000047ab9 */ /* 0x000fce0000000a00 */
[----:B------:R-:W1:Y:S08]  /*25b0*/  LDC.64 R104, c[0x0][0x5b0] ;  /* 0x00016c00ff687b82 */ /* 0x000e700000000a00 */
[----:B------:R-:W2:Y:S01]  /*25c0*/  LDC.64 R106, c[0x0][0x5a8] ;  /* 0x00016a00ff6a7b82 */ /* 0x000ea20000000a00 */
[-C--:B0-----:R-:W-:Y:S02]  /*25d0*/  IMAD R4, R9, R100.reuse, RZ ;  /* 0x0000006409047224 */ /* 0x081fe400078e02ff */
[----:B------:R-:W-:-:S04]  /*25e0*/  IMAD.WIDE.U32 R2, R19, R100, R90 ;  /* 0x0000006413027225 */ /* 0x000fc800078e005a */
[----:B------:R-:W-:Y:S01]  /*25f0*/  IMAD R101, R19, R101, R4 ;  /* 0x0000006513657224 */ /* 0x000fe200078e0204 */
[----:B------:R-:W-:Y:S01]  /*2600*/  IADD3 R4, P1, R10, R2, RZ ;  /* 0x000000020a047210 */ /* 0x000fe20007f3e0ff */
[----:B-1----:R-:W-:-:S03]  /*2610*/  IMAD R2, R15, R104, RZ ;  /* 0x000000680f027224 */ /* 0x002fc600078e02ff */
[----:B------:R-:W-:Y:S01]  /*2620*/  IADD3.X R5, R11, R3, R101, P1, !PT ;  /* 0x000000030b057210 */ /* 0x000fe20000ffe465 */
[C---:B------:R-:W-:Y:S02]  /*2630*/  IMAD R103, R14.reuse, R105, R2 ;  /* 0x000000690e677224 */ /* 0x040fe400078e0202 */
[----:B------:R-:W-:-:S04]  /*2640*/  IMAD.WIDE.U32 R2, R14, R104, R4 ;  /* 0x000000680e027225 */ /* 0x000fc800078e0004 */
[----:B------:R-:W-:Y:S01]  /*2650*/  IMAD.IADD R3, R3, 0x1, R103 ;  /* 0x0000000103037824 */ /* 0x000fe200078e0267 */
[----:B--2---:R-:W-:-:S04]  /*2660*/  LEA R8, P1, R2, R106, 0x1 ;  /* 0x0000006a02087211 */ /* 0x004fc800078208ff */
[----:B------:R-:W-:-:S05]  /*2670*/  LEA.HI.X R9, R2, R107, R3, 0x1, P1 ;  /* 0x0000006b02097211 */ /* 0x000fca00008f0c03 */
[----:B------:R-:W2:Y:S01]  /*2680*/  @P2 LDG.E.LTC128B.U16 R21, desc[UR54][R8.64] ;  /* 0x0000003608152981 */ /* 0x000ea2000c1e1520 */
[----:B------:R-:W-:Y:S01]  /*2690*/  IMAD.WIDE.U32 R2, R14, R104, R10 ;  /* 0x000000680e027225 */ /* 0x000fe200078e000a */
[----:B------:R-:W-:Y:S02]  /*26a0*/  BSSY B1, `(.L_x_33) ;  /* 0x0000015000017945 */ /* 0x000fe40003800000 */
[----:B------:R-:W-:-:S04]  /*26b0*/  IADD3 R12, P1, R90, R2, RZ ;  /* 0x000000025a0c7210 */ /* 0x000fc80007f3e0ff */
[----:B------:R-:W-:Y:S02]  /*26c0*/  IADD3.X R13, R91, R103, R3, P1, !PT ;  /* 0x000000675b0d7210 */ /* 0x000fe40000ffe403 */
[----:B------:R-:W-:Y:S01]  /*26d0*/  LEA R6, P1, R20, UR4, 0x1 ;  /* 0x0000000414067c11 */ /* 0x000fe2000f8208ff */
[----:B------:R-:W-:-:S03]  /*26e0*/  IMAD.WIDE.U32 R12, R19, R100, R12 ;  /* 0x00000064130c7225 */ /* 0x000fc600078e000c */
[----:B------:R-:W-:Y:S02]  /*26f0*/  LEA.HI.X R7, R20, UR5, R7, 0x1, P1 ;  /* 0x0000000514077c11 */ /* 0x000fe400088f0c07 */
[----:B------:R-:W-:-:S04]  /*2700*/  ISETP.GT.AND P1, PT, R18, 0x1, PT ;  /* 0x000000011200780c */ /* 0x000fc80003f24270 */
[----:B------:R-:W-:Y:S01]  /*2710*/  ISETP.GT.AND P3, PT, R0, RZ, P1 ;  /* 0x000000ff0000720c */ /* 0x000fe20000f64270 */
[----:B--2---:R-:W-:-:S04]  /*2720*/  IMAD.U32 R2, R21, 0x10000, RZ ;  /* 0x0001000015027824 */ /* 0x004fc800078e00ff */
[----:B------:R-:W-:Y:S01]  /*2730*/  FMUL R3, R2, R23 ;  /* 0x0000001702037220 */ /* 0x000fe20000400000 */
[----:B------:R-:W-:-:S03]  /*2740*/  LEA R2, P4, R12, R106, 0x1 ;  /* 0x0000006a0c027211 */ /* 0x000fc600078808ff */
[----:B------:R-:W-:-:S05]  /*2750*/  FFMA R3, R24, R22, R3 ;  /* 0x0000001618037223 */ /* 0x000fca0000000003 */
[----:B------:R-:W-:Y:S01]  /*2760*/  F2FP.BF16.F32.PACK_AB R8, RZ, R3 ;  /* 0x00000003ff08723e */ /* 0x000fe200000010ff */
[----:B------:R-:W-:-:S03]  /*2770*/  IMAD.IADD R3, R101, 0x1, R13 ;  /* 0x0000000165037824 */ /* 0x000fc600078e020d */
[----:B------:R-:W-:Y:S01]  /*2780*/  PRMT R9, R8, 0x7610, R9 ;  /* 0x0000761008097816 */ /* 0x000fe20000000009 */
[----:B------:R-:W-:Y:S01]  /*2790*/  IMAD.SHL.U32 R8, R104, 0x8, RZ ;  /* 0x0000000868087824 */ /* 0x000fe200078e00ff */
[----:B------:R-:W-:-:S03]  /*27a0*/  LEA.HI.X R3, R12, R107, R3, 0x1, P4 ;  /* 0x0000006b0c037211 */ /* 0x000fc600020f0c03 */
[----:B------:R0:W-:Y:S02]  /*27b0*/  @P2 STG.E.U16 desc[UR54][R6.64], R9 ;  /* 0x0000000906002986 */ /* 0x0001e4000c101536 */
[----:B0-----:R-:W-:Y:S01]  /*27c0*/  SHF.L.U64.HI R9, R104, 0x3, R105 ;  /* 0x0000000368097819 */ /* 0x001fe20000010269 */
[----:B------:R-:W-:Y:S06]  /*27d0*/  @!P3 BRA `(.L_x_34) ;  /* 0x000000000004b947 */ /* 0x000fec0003800000 */
[----:B------:R0:W5:Y:S02]  /*27e0*/  LDG.E.LTC128B.U16 R21, desc[UR54][R2.64+0x2] ;  /* 0x0000023602157981 */ /* 0x000164000c1e1520 */
.L_x_34:
[----:B------:R-:W-:Y:S05]  /*27f0*/  BSYNC B1 ;  /* 0x0000000000017941 */ /* 0x000fea0003800000 */
.L_x_33:
[----:B------:R-:W-:Y:S01]  /*2800*/  IMAD.WIDE.U32 R8, R14, R104, R8 ;  /* 0x000000680e087225 */ /* 0x000fe200078e0008 */
[----:B------:R-:W-:-:S03]  /*2810*/  ISETP.GT.AND P0, PT, R0, 0x8, P0 ;  /* 0x000000080000780c */ /* 0x000fc60000704270 */
[----:B-----5:R-:W-:Y:S01]  /*2820*/  IMAD.U32 R12, R21, 0x10000, RZ ;  /* 0x00010000150c7824 */ /* 0x020fe200078e00ff */
[----:B------:R-:W-:Y:S01]  /*2830*/  IADD3 R4, P2, R4, R8, RZ ;  /* 0x0000000804047210 */ /* 0x000fe20007f5e0ff */
[----:B------:R-:W-:Y:S02]  /*2840*/  IMAD.IADD R103, R103, 0x1, R9 ;  /* 0x0000000167677824 */ /* 0x000fe400078e0209 */
[----:B------:R-:W-:Y:S02]  /*2850*/  FMUL R12, R12, R23 ;  /* 0x000000170c0c7220 */ /* 0x000fe40000400000 */
[----:B------:R-:W-:Y:S02]  /*2860*/  IMAD.X R5, R103, 0x1, R5, P2 ;  /* 0x0000000167057824 */ /* 0x000fe400010e0605 */
[----:B------:R-:W-:Y:S01]  /*2870*/  FFMA R25, R25, R22, R12 ;  /* 0x0000001619197223 */ /* 0x000fe2000000000c */
[----:B------:R-:W-:-:S04]  /*2880*/  LEA R12, P2, R4, R106, 0x1 ;  /* 0x0000006a040c7211 */ /* 0x000fc800078408ff */
[----:B------:R-:W-:Y:S01]  /*2890*/  LEA.HI.X R13, R4, R107, R5, 0x1, P2 ;  /* 0x0000006b040d7211 */ /* 0x000fe200010f0c05 */
[----:B------:R-:W-:Y:S01]  /*28a0*/  @P3 IMAD.MOV.U32 R4, RZ, RZ, R6 ;  /* 0x000000ffff043224 */ /* 0x000fe200078e0006 */
[----:B------:R-:W-:Y:S01]  /*28b0*/  F2FP.BF16.F32.PACK_AB R25, RZ, R25 ;  /* 0x00000019ff19723e */ /* 0x000fe200000010ff */
[----:B------:R-:W-:-:S05]  /*28c0*/  @P3 IMAD.MOV.U32 R5, RZ, RZ, R7 ;  /* 0x000000ffff053224 */ /* 0x000fca00078e0007 */
[----:B------:R1:W-:Y:S04]  /*28d0*/  @P3 STG.E.U16 desc[UR54][R4.64+0x2], R25 ;  /* 0x0000021904003986 */ /* 0x0003e8000c101536 */
[----:B------:R-:W2:Y:S01]  /*28e0*/  @P0 LDG.E.LTC128B.U16 R21, desc[UR54][R12.64] ;  /* 0x000000360c150981 */ /* 0x000ea2000c1e1520 */
[----:B------:R-:W-:Y:S01]  /*28f0*/  IADD3 R10, P2, P3, R90, R8, R10 ;  /* 0x000000085a0a7210 */ /* 0x000fe20007b5e00a */
[----:B------:R-:W-:Y:S01]  /*2900*/  BSSY B1, `(.L_x_35) ;  /* 0x0000011000017945 */ /* 0x000fe20003800000 */
[----:B------:R-:W-:Y:S02]  /*2910*/  SHF.L.U64.HI R15, R93, 0x1, R92 ;  /* 0x000000015d0f7819 */ /* 0x000fe4000001025c */
[----:B------:R-:W-:Y:S02]  /*2920*/  IADD3.X R11, R91, R103, R11, P2, P3 ;  /* 0x000000675b0b7210 */ /* 0x000fe400017e640b */
[----:B------:R-:W-:Y:S01]  /*2930*/  ISETP.GT.AND P1, PT, R0, 0x8, P1 ;  /* 0x000000080000780c */ /* 0x000fe20000f24270 */
[----:B------:R-:W-:-:S04]  /*2940*/  IMAD.WIDE.U32 R10, R19, R100, R10 ;  /* 0x00000064130a7225 */ /* 0x000fc800078e000a */
[----:B------:R-:W-:Y:S01]  /*2950*/  IMAD.IADD R11, R101, 0x1, R11 ;  /* 0x00000001650b7824 */ /* 0x000fe200078e020b */
[----:B-1----:R-:W-:-:S04]  /*2960*/  LEA R4, P3, R10, R106, 0x1 ;  /* 0x0000006a0a047211 */ /* 0x002fc800078608ff */
[----:B------:R-:W-:Y:S01]  /*2970*/  LEA.HI.X R5, R10, R107, R11, 0x1, P3 ;  /* 0x0000006b0a057211 */ /* 0x000fe200018f0c0b */
[----:B--2---:R-:W-:-:S04]  /*2980*/  IMAD.U32 R8, R21, 0x10000, RZ ;  /* 0x0001000015087824 */ /* 0x004fc800078e00ff */
[----:B------:R-:W-:Y:S01]  /*2990*/  FMUL R9, R8, R23 ;  /* 0x0000001708097220 */ /* 0x000fe20000400000 */
[----:B------:R-:W-:-:S03]  /*29a0*/  LEA R8, P2, R93, R6, 0x1 ;  /* 0x000000065d087211 */ /* 0x000fc600078408ff */
[----:B------:R-:W-:-:S05]  /*29b0*/  FFMA R9, R26, R22, R9 ;  /* 0x000000161a097223 */ /* 0x000fca0000000009 */
[----:B------:R-:W-:Y:S01]  /*29c0*/  F2FP.BF16.F32.PACK_AB R12, RZ, R9 ;  /* 0x00000009ff0c723e */ /* 0x000fe200000010ff */
[----:B------:R-:W-:-:S05]  /*29d0*/  IMAD.X R9, R15, 0x1, R7, P2 ;  /* 0x000000010f097824 */ /* 0x000fca00010e0607 */
[----:B------:R1:W-:Y:S01]  /*29e0*/  @P0 STG.E.U16 desc[UR54][R8.64], R12 ;  /* 0x0000000c08000986 */ /* 0x0003e2000c101536 */
[----:B------:R-:W-:Y:S05]  /*29f0*/  @!P1 BRA `(.L_x_36) ;  /* 0x0000000000049947 */ /* 0x000fea0003800000 */
[----:B------:R2:W5:Y:S02]  /*2a00*/  LDG.E.LTC128B.U16 R21, desc[UR54][R4.64+0x2] ;  /* 0x0000023604157981 */ /* 0x000564000c1e1520 */
.L_x_36:
[----:B------:R-:W-:Y:S05]  /*2a10*/  BSYNC B1 ;  /* 0x0000000000017941 */ /* 0x000fea0003800000 */
.L_x_35:
[----:B-----5:R-:W-:Y:S01]  /*2a20*/  IMAD.U32 R10, R21, 0x10000, RZ ;  /* 0x00010000150a7824 */ /* 0x020fe200078e00ff */
[----:B------:R-:W-:Y:S01]  /*2a30*/  ISETP.GT.AND P0, PT, R18, 0x8, PT ;  /* 0x000000081200780c */ /* 0x000fe20003f04270 */
[----:B------:R-:W-:Y:S02]  /*2a40*/  BSSY B1, `(.L_x_37) ;  /* 0x0000008000017945 */ /* 0x000fe40003800000 */
[----:B------:R-:W-:Y:S01]  /*2a50*/  FMUL R10, R10, R23 ;  /* 0x000000170a0a7220 */ /* 0x000fe20000400000 */
[----:B------:R-:W-:-:S03]  /*2a60*/  ISETP.GT.AND P2, PT, R0, RZ, P0 ;  /* 0x000000ff0000720c */ /* 0x000fc60000744270 */
[----:B------:R-:W-:-:S05]  /*2a70*/  FFMA R10, R27, R22, R10 ;  /* 0x000000161b0a7223 */ /* 0x000fca000000000a */
[----:B------:R-:W-:-:S05]  /*2a80*/  F2FP.BF16.F32.PACK_AB R10, RZ, R10 ;  /* 0x0000000aff0a723e */ /* 0x000fca00000010ff */
[----:B------:R3:W-:Y:S01]  /*2a90*/  @P1 STG.E.U16 desc[UR54][R8.64+0x2], R10 ;  /* 0x0000020a08001986 */ /* 0x0007e2000c101536 */
[----:B------:R-:W-:Y:S05]  /*2aa0*/  @!P2 BRA `(.L_x_38) ;  /* 0x000000000004a947 */ /* 0x000fea0003800000 */
[----:B------:R4:W5:Y:S02]  /*2ab0*/  LDG.E.LTC128B.U16 R21, desc[UR54][R2.64+0x10] ;  /* 0x0000103602157981 */ /* 0x000964000c1e1520 */
.L_x_38:
[----:B------:R-:W-:Y:S05]  /*2ac0*/  BSYNC B1 ;  /* 0x0000000000017941 */ /* 0x000fea0003800000 */
.L_x_37:
[----:B---3-5:R-:W-:Y:S01]  /*2ad0*/  IMAD.U32 R10, R21, 0x10000, RZ ;  /* 0x00010000150a7824 */ /* 0x028fe200078e00ff */
        /* <DEDUP_REMOVED lines=9> */
.L_x_40:
[----:B------:R-:W-:Y:S05]  /*2b70*/  BSYNC B1 ;  /* 0x0000000000017941 */ /* 0x000fea0003800000 */
.L_x_39:
[----:B-----5:R-:W-:Y:S01]  /*2b80*/  IMAD.U32 R10, R21, 0x10000, RZ ;  /* 0x00010000150a7824 */ /* 0x020fe200078e00ff */
[----:B------:R-:W-:Y:S01]  /*2b90*/  ISETP.GT.AND P0, PT, R0, 0x8, P0 ;  /* 0x000000080000780c */ /* 0x000fe20000704270 */
[----:B------:R-:W-:Y:S02]  /*2ba0*/  BSSY B1, `(.L_x_41) ;  /* 0x0000007000017945 */ /* 0x000fe40003800000 */
[----:B------:R-:W-:-:S04]  /*2bb0*/  FMUL R10, R10, R23 ;  /* 0x000000170a0a7220 */ /* 0x000fc80000400000 */
[----:B------:R-:W-:-:S05]  /*2bc0*/  FFMA R10, R29, R22, R10 ;  /* 0x000000161d0a7223 */ /* 0x000fca000000000a */
[----:B------:R-:W-:-:S05]  /*2bd0*/  F2FP.BF16.F32.PACK_AB R10, RZ, R10 ;  /* 0x0000000aff0a723e */ /* 0x000fca00000010ff */
[----:B------:R0:W-:Y:S01]  /*2be0*/  @P3 STG.E.U16 desc[UR54][R6.64+0x12], R10 ;  /* 0x0000120a06003986 */ /* 0x0001e2000c101536 */
[----:B------:R-:W-:Y:S05]  /*2bf0*/  @!P0 BRA `(.L_x_42) ;  /* 0x0000000000048947 */ /* 0x000fea0003800000 */
[----:B------:R0:W5:Y:S02]  /*2c00*/  LDG.E.LTC128B.U16 R21, desc[UR54][R4.64+0x10] ;  /* 0x0000103604157981 */ /* 0x000164000c1e1520 */
.L_x_42:
[----:B------:R-:W-:Y:S05]  /*2c10*/  BSYNC B1 ;  /* 0x0000000000017941 */ /* 0x000fea0003800000 */
.L_x_41:
[----:B0----5:R-:W-:Y:S01]  /*2c20*/  IMAD.U32 R10, R21, 0x10000, RZ ;  /* 0x00010000150a7824 */ /* 0x021fe200078e00ff */
[----:B------:R-:W-:Y:S01]  /*2c30*/  ISETP.GT.AND P1, PT, R0, 0x8, P1 ;  /* 0x000000080000780c */ /* 0x000fe20000f24270 */
[----:B------:R-:W-:Y:S02]  /*2c40*/  BSSY B1, `(.L_x_43) ;  /* 0x0000007000017945 */ /* 0x000fe40003800000 */
[----:B---3--:R-:W-:-:S04]  /*2c50*/  FMUL R11, R10, R23 ;  /* 0x000000170a0b7220 */ /* 0x008fc80000400000 */
[----:B------:R-:W-:-:S05]  /*2c60*/  FFMA R11, R30, R22, R11 ;  /* 0x000000161e0b7223 */ /* 0x000fca000000000b */
[----:B------:R-:W-:-:S05]  /*2c70*/  F2FP.BF16.F32.PACK_AB R11, RZ, R11 ;  /* 0x0000000bff0b723e */ /* 0x000fca00000010ff */
[----:B------:R0:W-:Y:S01]  /*2c80*/  @P0 STG.E.U16 desc[UR54][R8.64+0x10], R11 ;  /* 0x0000100b08000986 */ /* 0x0001e2000c101536 */
[----:B------:R-:W-:Y:S05]  /*2c90*/  @!P1 BRA `(.L_x_44) ;  /* 0x0000000000049947 */ /* 0x000fea0003800000 */
[----:B------:R3:W5:Y:S02]  /*2ca0*/  LDG.E.LTC128B.U16 R21, desc[UR54][R4.64+0x12] ;  /* 0x0000123604157981 */ /* 0x000764000c1e1520 */
.L_x_44:
[----:B------:R-:W-:Y:S05]  /*2cb0*/  BSYNC B1 ;  /* 0x0000000000017941 */ /* 0x000fea0003800000 */
.L_x_43:
        /* <DEDUP_REMOVED lines=10> */
.L_x_46:
[----:B------:R-:W-:Y:S05]  /*2d60*/  BSYNC B1 ;  /* 0x0000000000017941 */ /* 0x000fea0003800000 */
.L_x_45:
[----:B0----5:R-:W-:Y:S01]  /*2d70*/  IMAD.U32 R10, R21, 0x10000, RZ ;  /* 0x00010000150a7824 */ /* 0x021fe200078e00ff */
        /* <DEDUP_REMOVED lines=9> */
.L_x_48:
[----:B------:R-:W-:Y:S05]  /*2e10*/  BSYNC B1 ;  /* 0x0000000000017941 */ /* 0x000fea0003800000 */
.L_x_47:
        /* <DEDUP_REMOVED lines=9> */
.L_x_50:
[----:B------:R-:W-:Y:S05]  /*2eb0*/  BSYNC B1 ;  /* 0x0000000000017941 */ /* 0x000fea0003800000 */
.L_x_49:
[----:B0----5:R-:W-:Y:S01]  /*2ec0*/  IMAD.U32 R10, R21, 0x10000, RZ ;  /* 0x00010000150a7824 */ /* 0x021fe200078e00ff */
        /* <DEDUP_REMOVED lines=8> */
.L_x_52:
[----:B------:R-:W-:Y:S05]  /*2f50*/  BSYNC B1 ;  /* 0x0000000000017941 */ /* 0x000fea0003800000 */
.L_x_51:
        /* <DEDUP_REMOVED lines=10> */
.L_x_54:
[----:B------:R-:W-:Y:S05]  /*3000*/  BSYNC B1 ;  /* 0x0000000000017941 */ /* 0x000fea0003800000 */
.L_x_53:
        /* <DEDUP_REMOVED lines=10> */
.L_x_56:
[----:B------:R-:W-:Y:S05]  /*30b0*/  BSYNC B1 ;  /* 0x0000000000017941 */ /* 0x000fea0003800000 */
.L_x_55:
        /* <DEDUP_REMOVED lines=9> */
.L_x_58:
[----:B------:R-:W-:Y:S05]  /*3150*/  BSYNC B1 ;  /* 0x0000000000017941 */ /* 0x000fea0003800000 */
.L_x_57:
        /* <DEDUP_REMOVED lines=9> */
.L_x_60:
[----:B------:R-:W-:Y:S05]  /*31f0*/  BSYNC B1 ;  /* 0x0000000000017941 */ /* 0x000fea0003800000 */
.L_x_59:
        /* <DEDUP_REMOVED lines=10> */
.L_x_62:
[----:B------:R-:W-:Y:S05]  /*32a0*/  BSYNC B1 ;  /* 0x0000000000017941 */ /* 0x000fea0003800000 */
.L_x_61:
        /* <DEDUP_REMOVED lines=10> */
.L_x_64:
[----:B------:R-:W-:Y:S05]  /*3350*/  BSYNC B1 ;  /* 0x0000000000017941 */ /* 0x000fea0003800000 */
.L_x_63:
        /* <DEDUP_REMOVED lines=9> */
.L_x_66:
[----:B------:R-:W-:Y:S05]  /*33f0*/  BSYNC B1 ;  /* 0x0000000000017941 */ /* 0x000fea0003800000 */
.L_x_65:
        /* <DEDUP_REMOVED lines=9> */
.L_x_68:
[----:B------:R-:W-:Y:S05]  /*3490*/  BSYNC B1 ;  /* 0x0000000000017941 */ /* 0x000fea0003800000 */
.L_x_67:
        /* <DEDUP_REMOVED lines=10> */
.L_x_70:
[----:B------:R-:W-:Y:S05]  /*3540*/  BSYNC B1 ;  /* 0x0000000000017941 */ /* 0x000fea0003800000 */
.L_x_69:
        /* <DEDUP_REMOVED lines=10> */
.L_x_72:
[----:B------:R-:W-:Y:S05]  /*35f0*/  BSYNC B1 ;  /* 0x0000000000017941 */ /* 0x000fea0003800000 */
.L_x_71:
        /* <DEDUP_REMOVED lines=9> */
.L_x_74:
[----:B------:R-:W-:Y:S05]  /*3690*/  BSYNC B1 ;  /* 0x0000000000017941 */ /* 0x000fea0003800000 */
.L_x_73:
        /* <DEDUP_REMOVED lines=9> */
.L_x_76:
[----:B------:R-:W-:Y:S05]  /*3730*/  BSYNC B1 ;  /* 0x0000000000017941 */ /* 0x000fea0003800000 */
.L_x_75:
        /* <DEDUP_REMOVED lines=10> */
.L_x_78:
[----:B------:R-:W-:Y:S05]  /*37e0*/  BSYNC B1 ;  /* 0x0000000000017941 */ /* 0x000fea0003800000 */
.L_x_77:
        /* <DEDUP_REMOVED lines=10> */
.L_x_80:
[----:B------:R-:W-:Y:S05]  /*3890*/  BSYNC B1 ;  /* 0x0000000000017941 */ /* 0x000fea0003800000 */
.L_x_79:
        /* <DEDUP_REMOVED lines=9> */
.L_x_82:
[----:B------:R-:W-:Y:S05]  /*3930*/  BSYNC B1 ;  /* 0x0000000000017941 */ /* 0x000fea0003800000 */
.L_x_81:
        /* <DEDUP_REMOVED lines=9> */
.L_x_84:
[----:B------:R-:W-:Y:S05]  /*39d0*/  BSYNC B1 ;  /* 0x0000000000017941 */ /* 0x000fea0003800000 */
.L_x_83:
        /* <DEDUP_REMOVED lines=10> */
.L_x_86:
[----:B------:R-:W-:Y:S05]  /*3a80*/  BSYNC B1 ;  /* 0x0000000000017941 */ /* 0x000fea0003800000 */
.L_x_85:
        /* <DEDUP_REMOVED lines=10> */
.L_x_88:
[----:B------:R-:W-:Y:S05]  /*3b30*/  BSYNC B1 ;  /* 0x0000000000017941 */ /* 0x000fea0003800000 */
.L_x_87:
        /* <DEDUP_REMOVED lines=9> */
.L_x_90:
[----:B------:R-:W-:Y:S05]  /*3bd0*/  BSYNC B1 ;  /* 0x0000000000017941 */ /* 0x000fea0003800000 */
.L_x_89:
        /* <DEDUP_REMOVED lines=9> */
.L_x_92:
[----:B------:R-:W-:Y:S05]  /*3c70*/  BSYNC B1 ;  /* 0x0000000000017941 */ /* 0x000fea0003800000 */
.L_x_91:
        /* <DEDUP_REMOVED lines=10> */
.L_x_94:
[----:B------:R-:W-:Y:S05]  /*3d20*/  BSYNC B1 ;  /* 0x0000000000017941 */ /* 0x000fea0003800000 */
.L_x_93:
        /* <DEDUP_REMOVED lines=10> */
.L_x_96:
[----:B------:R-:W-:Y:S05]  /*3dd0*/  BSYNC B1 ;  /* 0x0000000000017941 */ /* 0x000fea0003800000 */
.L_x_95:
        /* <DEDUP_REMOVED lines=9> */
.L_x_98:
[----:B------:R-:W-:Y:S05]  /*3e70*/  BSYNC B1 ;  /* 0x0000000000017941 */ /* 0x000fea0003800000 */
.L_x_97:
        /* <DEDUP_REMOVED lines=9> */
.L_x_100:
[----:B------:R-:W-:Y:S05]  /*3f10*/  BSYNC B1 ;  /* 0x0000000000017941 */ /* 0x000fea0003800000 */
.L_x_99:
        /* <DEDUP_REMOVED lines=10> */
.L_x_102:
[----:B------:R-:W-:Y:S05]  /*3fc0*/  BSYNC B1 ;  /* 0x0000000000017941 */ /* 0x000fea0003800000 */
.L_x_101:
        /* <DEDUP_REMOVED lines=10> */
.L_x_104:
[----:B------:R-:W-:Y:S05]  /*4070*/  BSYNC B1 ;  /* 0x0000000000017941 */ /* 0x000fea0003800000 */
.L_x_103:
        /* <DEDUP_REMOVED lines=9> */
.L_x_106:
[----:B------:R-:W-:Y:S05]  /*4110*/  BSYNC B1 ;  /* 0x0000000000017941 */ /* 0x000fea0003800000 */
.L_x_105:
        /* <DEDUP_REMOVED lines=9> */
.L_x_108:
[----:B------:R-:W-:Y:S05]  /*41b0*/  BSYNC B1 ;  /* 0x0000000000017941 */ /* 0x000fea0003800000 */
.L_x_107:
        /* <DEDUP_REMOVED lines=10> */
.L_x_110:
[----:B------:R-:W-:Y:S05]  /*4260*/  BSYNC B1 ;  /* 0x0000000000017941 */ /* 0x000fea0003800000 */
.L_x_109:
        /* <DEDUP_REMOVED lines=10> */
.L_x_112:
[----:B------:R-:W-:Y:S05]  /*4310*/  BSYNC B1 ;  /* 0x0000000000017941 */ /* 0x000fea0003800000 */
.L_x_111:
        /* <DEDUP_REMOVED lines=9> */
.L_x_114:
[----:B------:R-:W-:Y:S05]  /*43b0*/  BSYNC B1 ;  /* 0x0000000000017941 */ /* 0x000fea0003800000 */
.L_x_113:
        /* <DEDUP_REMOVED lines=9> */
.L_x_116:
[----:B------:R-:W-:Y:S05]  /*4450*/  BSYNC B1 ;  /* 0x0000000000017941 */ /* 0x000fea0003800000 */
.L_x_115:
        /* <DEDUP_REMOVED lines=10> */
.L_x_118:
[----:B------:R-:W-:Y:S05]  /*4500*/  BSYNC B1 ;  /* 0x0000000000017941 */ /* 0x000fea0003800000 */
.L_x_117:
        /* <DEDUP_REMOVED lines=10> */
.L_x_120:
[----:B------:R-:W-:Y:S05]  /*45b0*/  BSYNC B1 ;  /* 0x0000000000017941 */ /* 0x000fea0003800000 */
.L_x_119:
        /* <DEDUP_REMOVED lines=9> */
.L_x_122:
[----:B------:R-:W-:Y:S05]  /*4650*/  BSYNC B1 ;  /* 0x0000000000017941 */ /* 0x000fea0003800000 */
.L_x_121:
        /* <DEDUP_REMOVED lines=9> */
.L_x_124:
[----:B------:R-:W-:Y:S05]  /*46f0*/  BSYNC B1 ;  /* 0x0000000000017941 */ /* 0x000fea0003800000 */
.L_x_123:
        /* <DEDUP_REMOVED lines=10> */
.L_x_126:
[----:B------:R-:W-:Y:S05]  /*47a0*/  BSYNC B1 ;  /* 0x0000000000017941 */ /* 0x000fea0003800000 */
.L_x_125:
        /* <DEDUP_REMOVED lines=10> */
.L_x_128:
[----:B------:R-:W-:Y:S05]  /*4850*/  BSYNC B1 ;  /* 0x0000000000017941 */ /* 0x000fea0003800000 */
.L_x_127:
        /* <DEDUP_REMOVED lines=9> */
.L_x_130:
[----:B------:R-:W-:Y:S05]  /*48f0*/  BSYNC B1 ;  /* 0x0000000000017941 */ /* 0x000fea0003800000 */
.L_x_129:
        /* <DEDUP_REMOVED lines=9> */
.L_x_132:
[----:B------:R-:W-:Y:S05]  /*4990*/  BSYNC B1 ;  /* 0x0000000000017941 */ /* 0x000fea0003800000 */
.L_x_131:
        /* <DEDUP_REMOVED lines=10> */
.L_x_134:
[----:B------:R-:W-:Y:S05]  /*4a40*/  BSYNC B1 ;  /* 0x0000000000017941 */ /* 0x000fea0003800000 */
.L_x_133:
        /* <DEDUP_REMOVED lines=10> */
.L_x_136:
[----:B------:R-:W-:Y:S05]  /*4af0*/  BSYNC B1 ;  /* 0x0000000000017941 */ /* 0x000fea0003800000 */
.L_x_135:
        /* <DEDUP_REMOVED lines=9> */
.L_x_138:
[----:B------:R-:W-:Y:S05]  /*4b90*/  BSYNC B1 ;  /* 0x0000000000017941 */ /* 0x000fea0003800000 */
.L_x_137:
        /* <DEDUP_REMOVED lines=9> */
.L_x_140:
[----:B------:R-:W-:Y:S05]  /*4c30*/  BSYNC B1 ;  /* 0x0000000000017941 */ /* 0x000fea0003800000 */
.L_x_139:
        /* <DEDUP_REMOVED lines=10> */
.L_x_142:
[----:B------:R-:W-:Y:S05]  /*4ce0*/  BSYNC B1 ;  /* 0x0000000000017941 */ /* 0x000fea0003800000 */
.L_x_141:
        /* <DEDUP_REMOVED lines=10> */
.L_x_144:
[----:B------:R-:W-:Y:S05]  /*4d90*/  BSYNC B1 ;  /* 0x0000000000017941 */ /* 0x000fea0003800000 */
.L_x_143:
        /* <DEDUP_REMOVED lines=9> */
.L_x_146:
[----:B------:R-:W-:Y:S05]  /*4e30*/  BSYNC B1 ;  /* 0x0000000000017941 */ /* 0x000fea0003800000 */
.L_x_145:
        /* <DEDUP_REMOVED lines=9> */
.L_x_148:
[----:B------:R-:W-:Y:S05]  /*4ed0*/  BSYNC B1 ;  /* 0x0000000000017941 */ /* 0x000fea0003800000 */
.L_x_147:
        /* <DEDUP_REMOVED lines=10> */
.L_x_150:
[----:B------:R-:W-:Y:S05]  /*4f80*/  BSYNC B1 ;  /* 0x0000000000017941 */ /* 0x000fea0003800000 */
.L_x_149:
        /* <DEDUP_REMOVED lines=10> */
.L_x_152:
[----:B------:R-:W-:Y:S05]  /*5030*/  BSYNC B1 ;  /* 0x0000000000017941 */ /* 0x000fea0003800000 */
.L_x_151:
[----:B0---45:R-:W-:Y:S01]  /*5040*/  IMAD.U32 R2, R21, 0x10000, RZ ;  /* 0x0001000015027824 */ /* 0x031fe200078e00ff */
        /* <DEDUP_REMOVED lines=8> */
.L_x_154:
[----:B------:R-:W-:Y:S05]  /*50d0*/  BSYNC B1 ;  /* 0x0000000000017941 */ /* 0x000fea0003800000 */
.L_x_153:
[----:B0----5:R-:W-:Y:S01]  /*50e0*/  IMAD.U32 R2, R21, 0x10000, RZ ;  /* 0x0001000015027824 */ /* 0x021fe200078e00ff */
[----:B------:R-:W-:Y:S01]  /*50f0*/  ISETP.GT.AND P1, PT, R0, 0x8, P1 ;  /* 0x000000080000780c */ /* 0x000fe20000f24270 */
[----:B------:R-:W-:Y:S02]  /*5100*/  BSSY B1, `(.L_x_155) ;  /* 0x000000a000017945 */ /* 0x000fe40003800000 */
[----:B------:R-:W-:Y:S01]  /*5110*/  FMUL R3, R2, R23 ;  /* 0x0000001702037220 */ /* 0x000fe20000400000 */
[----:B------:R-:W-:-:S03]  /*5120*/  @P0 IMAD.MOV.U32 R2, RZ, RZ, R8 ;  /* 0x000000ffff020224 */ /* 0x000fc600078e0008 */
[----:B------:R-:W-:-:S05]  /*5130*/  FFMA R3, R86, R22, R3 ;  /* 0x0000001656037223 */ /* 0x000fca0000000003 */
[----:B------:R-:W-:-:S04]  /*5140*/  F2FP.BF16.F32.PACK_AB R3, RZ, R3 ;  /* 0x00000003ff03723e */ /* 0x000fc800000010ff */
[----:B------:R-:W-:Y:S01]  /*5150*/  PRMT R6, R3, 0x7610, R6 ;  /* 0x0000761003067816 */ /* 0x000fe20000000006 */
[----:B------:R-:W-:-:S05]  /*5160*/  @P0 IMAD.MOV.U32 R3, RZ, RZ, R9 ;  /* 0x000000ffff030224 */ /* 0x000fca00078e0009 */
[----:B------:R0:W-:Y:S01]  /*5170*/  @P0 STG.E.U16 desc[UR54][R2.64+0xf0], R6 ;  /* 0x0000f00602000986 */ /* 0x0001e2000c101536 */
[----:B------:R-:W-:Y:S05]  /*5180*/  @!P1 BRA `(.L_x_156) ;  /* 0x0000000000049947 */ /* 0x000fea0003800000 */
[----:B------:R0:W5:Y:S02]  /*5190*/  LDG.E.LTC128B.U16 R21, desc[UR54][R4.64+0xf2] ;  /* 0x0000f23604157981 */ /* 0x000164000c1e1520 */
.L_x_156:
[----:B------:R-:W-:Y:S05]  /*51a0*/  BSYNC B1 ;  /* 0x0000000000017941 */ /* 0x000fea0003800000 */
.L_x_155:
[----:B------:R-:W-:Y:S05]  /*51b0*/  @!P1 BRA `(.L_x_157) ;  /* 0x0000001000b09947 */ /* 0x000fea0003800000 */
[----:B-----5:R-:W-:-:S04]  /*51c0*/  IMAD.U32 R0, R21, 0x10000, RZ ;  /* 0x0001000015007824 */ /* 0x020fc800078e00ff */
[----:B------:R-:W-:-:S04]  /*51d0*/  FMUL R0, R0, R23 ;  /* 0x0000001700007220 */ /* 0x000fc80000400000 */
[----:B------:R-:W-:-:S05]  /*51e0*/  FFMA R0, R87, R22, R0 ;  /* 0x0000001657007223 */ /* 0x000fca0000000000 */
[----:B------:R-:W-:-:S05]  /*51f0*/  F2FP.BF16.F32.PACK_AB R0, RZ, R0 ;  /* 0x00000000ff00723e */ /* 0x000fca00000010ff */
[----:B------:R0:W-:Y:S01]  /*5200*/  STG.E.U16 desc[UR54][R8.64+0xf2], R0 ;  /* 0x0000f20008007986 */ /* 0x0001e2000c101536 */
[----:B------:R-:W-:Y:S05]  /*5210*/  BRA `(.L_x_157) ;  /* 0x0000001000987947 */ /* 0x000fea0003800000 */
.L_x_32:
[----:B------:R-:W-:Y:S01]  /*5220*/  ISETP.GT.AND P3, PT, R18, 0x1, PT ;  /* 0x000000011200780c */ /* 0x000fe20003f64270 */
[----:B------:R-:W-:Y:S01]  /*5230*/  ULDC.64 UR4, c[0x0][0x5c0] ;  /* 0x0001700000047ab9 */ /* 0x000fe20000000a00 */
[-C--:B------:R-:W-:Y:S01]  /*5240*/  FMUL R24, R24, R22.reuse ;  /* 0x0000001618187220 */ /* 0x080fe20000400000 */
[-C--:B------:R-:W-:Y:S01]  /*5250*/  FMUL R25, R25, R22.reuse ;  /* 0x0000001619197220 */ /* 0x080fe20000400000 */
[----:B------:R-:W-:Y:S01]  /*5260*/  ISETP.GT.AND P1, PT, R0, RZ, P3 ;  /* 0x000000ff0000720c */ /* 0x000fe20001f24270 */
[-C--:B------:R-:W-:Y:S01]  /*5270*/  FMUL R26, R26, R22.reuse ;  /* 0x000000161a1a7220 */ /* 0x080fe20000400000 */
[----:B------:R-:W-:Y:S01]  /*5280*/  LEA R2, P4, R20, UR4, 0x1 ;  /* 0x0000000414027c11 */ /* 0x000fe2000f8808ff */
[----:B------:R-:W-:Y:S01]  /*5290*/  FMUL R27, R27, R22 ;  /* 0x000000161b1b7220 */ /* 0x000fe20000400000 */
[----:B------:R-:W-:Y:S01]  /*52a0*/  F2FP.BF16.F32.PACK_AB R24, RZ, R24 ;  /* 0x00000018ff18723e */ /* 0x000fe200000010ff */
[-C--:B------:R-:W-:Y:S01]  /*52b0*/  FMUL R28, R28, R22.reuse ;  /* 0x000000161c1c7220 */ /* 0x080fe20000400000 */
[----:B------:R-:W-:Y:S01]  /*52c0*/  LEA.HI.X R3, R20, UR5, R7, 0x1, P4 ;  /* 0x0000000514037c11 */ /* 0x000fe2000a0f0c07 */
[-C--:B------:R-:W-:Y:S01]  /*52d0*/  FMUL R29, R29, R22.reuse ;  /* 0x000000161d1d7220 */ /* 0x080fe20000400000 */
[----:B------:R-:W-:Y:S01]  /*52e0*/  F2FP.BF16.F32.PACK_AB R25, RZ, R25 ;  /* 0x00000019ff19723e */ /* 0x000fe200000010ff */
[-C--:B------:R-:W-:Y:S01]  /*52f0*/  FMUL R30, R30, R22.reuse ;  /* 0x000000161e1e7220 */ /* 0x080fe20000400000 */
[----:B------:R-:W-:Y:S01]  /*5300*/  SHF.L.U64.HI R5, R93, 0x1, R92 ;  /* 0x000000015d057819 */ /* 0x000fe2000001025c */
[----:B------:R-:W-:Y:S01]  /*5310*/  @P2 STG.E.U16 desc[UR54][R2.64], R24 ;  /* 0x0000001802002986 */ /* 0x000fe2000c101536 */
[----:B------:R-:W-:Y:S01]  /*5320*/  ISETP.GT.AND P2, PT, R0, 0x8, P0 ;  /* 0x000000080000780c */ /* 0x000fe20000744270 */
[----:B------:R-:W-:Y:S01]  /*5330*/  FMUL R31, R31, R22 ;  /* 0x000000161f1f7220 */ /* 0x000fe20000400000 */
[----:B------:R-:W-:Y:S01]  /*5340*/  LEA R4, P5, R93, R2, 0x1 ;  /* 0x000000025d047211 */ /* 0x000fe200078a08ff */
[----:B------:R-:W-:Y:S01]  /*5350*/  @P1 STG.E.U16 desc[UR54][R2.64+0x2], R25 ;  /* 0x0000021902001986 */ /* 0x000fe2000c101536 */
[----:B------:R-:W-:Y:S01]  /*5360*/  ISETP.GT.AND P1, PT, R18, 0x8, PT ;  /* 0x000000081200780c */ /* 0x000fe20003f24270 */
[-C--:B------:R-:W-:Y:S01]  /*5370*/  FMUL R32, R32, R22.reuse ;  /* 0x0000001620207220 */ /* 0x080fe20000400000 */
[----:B------:R-:W-:Y:S01]  /*5380*/  ISETP.GT.AND P3, PT, R0, 0x8, P3 ;  /* 0x000000080000780c */ /* 0x000fe20001f64270 */
[----:B------:R-:W-:Y:S01]  /*5390*/  IMAD.X R5, R5, 0x1, R3, P5 ;  /* 0x0000000105057824 */ /* 0x000fe200028e0603 */
[----:B------:R-:W-:Y:S01]  /*53a0*/  ISETP.GT.AND P0, PT, R18, 0x9, PT ;  /* 0x000000091200780c */ /* 0x000fe20003f04270 */
[-C--:B------:R-:W-:Y:S01]  /*53b0*/  FMUL R33, R33, R22.reuse ;  /* 0x0000001621217220 */ /* 0x080fe20000400000 */
[----:B------:R-:W-:Y:S01]  /*53c0*/  ISETP.GT.AND P4, PT, R0, RZ, P1 ;  /* 0x000000ff0000720c */ /* 0x000fe20000f84270 */
[-C--:B------:R-:W-:Y:S01]  /*53d0*/  FMUL R34, R34, R22.reuse ;  /* 0x0000001622227220 */ /* 0x080fe20000400000 */
[----:B------:R-:W-:Y:S01]  /*53e0*/  ISETP.GT.AND P5, PT, R0, RZ, P0 ;  /* 0x000000ff0000720c */ /* 0x000fe200007a4270 */
[----:B------:R-:W-:Y:S01]  /*53f0*/  FMUL R35, R35, R22 ;  /* 0x0000001623237220 */ /* 0x000fe20000400000 */
[----:B------:R-:W-:Y:S01]  /*5400*/  F2FP.BF16.F32.PACK_AB R26, RZ, R26 ;  /* 0x0000001aff1a723e */ /* 0x000fe200000010ff */
[-C--:B------:R-:W-:Y:S01]  /*5410*/  FMUL R36, R36, R22.reuse ;  /* 0x0000001624247220 */ /* 0x080fe20000400000 */
[----:B------:R-:W-:Y:S01]  /*5420*/  F2FP.BF16.F32.PACK_AB R27, RZ, R27 ;  /* 0x0000001bff1b723e */ /* 0x000fe200000010ff */
[----:B------:R-:W-:Y:S01]  /*5430*/  FMUL R37, R37, R22 ;  /* 0x0000001625257220 */ /* 0x000fe20000400000 */
[----:B------:R-:W-:Y:S01]  /*5440*/  F2FP.BF16.F32.PACK_AB R28, RZ, R28 ;  /* 0x0000001cff1c723e */ /* 0x000fe200000010ff */
[----:B------:R-:W-:Y:S01]  /*5450*/  @P2 STG.E.U16 desc[UR54][R4.64], R26 ;  /* 0x0000001a04002986 */ /* 0x000fe2000c101536 */
[----:B------:R-:W-:Y:S01]  /*5460*/  ISETP.GT.AND P1, PT, R0, 0x8, P1 ;  /* 0x000000080000780c */ /* 0x000fe20000f24270 */
[-C--:B------:R-:W-:Y:S01]  /*5470*/  FMUL R38, R38, R22.reuse ;  /* 0x0000001626267220 */ /* 0x080fe20000400000 */
[----:B------:R-:W-:Y:S01]  /*5480*/  F2FP.BF16.F32.PACK_AB R29, RZ, R29 ;  /* 0x0000001dff1d723e */ /* 0x000fe200000010ff */
[----:B------:R-:W-:Y:S01]  /*5490*/  @P3 STG.E.U16 desc[UR54][R4.64+0x2], R27 ;  /* 0x0000021b04003986 */ /* 0x000fe2000c101536 */
[----:B------:R-:W-:Y:S01]  /*54a0*/  ISETP.GT.AND P3, PT, R18, 0x10, PT ;  /* 0x000000101200780c */ /* 0x000fe20003f64270 */
[-C--:B------:R-:W-:Y:S01]  /*54b0*/  FMUL R39, R39, R22.reuse ;  /* 0x0000001627277220 */ /* 0x080fe20000400000 */
[----:B------:R-:W-:Y:S01]  /*54c0*/  ISETP.GT.AND P2, PT, R0, 0x8, P0 ;  /* 0x000000080000780c */ /* 0x000fe20000744270 */
[----:B------:R-:W-:Y:S01]  /*54d0*/  @P4 STG.E.U16 desc[UR54][R2.64+0x10], R28 ;  /* 0x0000101c02004986 */ /* 0x000fe2000c101536 */
[----:B------:R-:W-:Y:S01]  /*54e0*/  ISETP.GT.AND P0, PT, R18, 0x11, PT ;  /* 0x000000111200780c */ /* 0x000fe20003f04270 */
[-C--:B------:R-:W-:Y:S01]  /*54f0*/  FMUL R40, R40, R22.reuse ;  /* 0x0000001628287220 */ /* 0x080fe20000400000 */
[C---:B------:R-:W-:Y:S01]  /*5500*/  ISETP.GT.AND P4, PT, R0.reuse, RZ, P3 ;  /* 0x000000ff0000720c */ /* 0x040fe20001f84270 */
[----:B------:R-:W-:Y:S01]  /*5510*/  @P5 STG.E.U16 desc[UR54][R2.64+0x12], R29 ;  /* 0x0000121d02005986 */ /* 0x000fe2000c101536 */
        /* <DEDUP_REMOVED lines=153> */
[----:B------:R-:W-:Y:S01]  /*5eb0*/  FMUL R87, R87, R22 ;  /* 0x0000001657577220 */ /* 0x000fe20000400000 */
[----:B------:R-:W-:Y:S01]  /*5ec0*/  ISETP.GT.AND P2, PT, R0, 0x8, P0 ;  /* 0x000000080000780c */ /* 0x000fe20000744270 */
[----:B------:R-:W-:Y:S01]  /*5ed0*/  @P4 STG.E.U16 desc[UR54][R2.64+0x90], R60 ;  /* 0x0000903c02004986 */ /* 0x000fe2000c101536 */
[----:B------:R-:W-:-:S02]  /*5ee0*/  ISETP.GT.AND P0, PT, R18, 0x51, PT ;  /* 0x000000511200780c */ /* 0x000fc40003f04270 */
[C---:B------:R-:W-:Y:S01]  /*5ef0*/  ISETP.GT.AND P4, PT, R0.reuse, RZ, P3 ;  /* 0x000000ff0000720c */ /* 0x040fe20001f84270 */
[----:B------:R-:W-:Y:S01]  /*5f00*/  @P5 STG.E.U16 desc[UR54][R2.64+0x92], R61 ;  /* 0x0000923d02005986 */ /* 0x000fe2000c101536 */
[C---:B------:R-:W-:Y:S02]  /*5f10*/  ISETP.GT.AND P5, PT, R0.reuse, RZ, P0 ;  /* 0x000000ff0000720c */ /* 0x040fe400007a4270 */
[----:B------:R-:W-:Y:S02]  /*5f20*/  F2FP.BF16.F32.PACK_AB R62, RZ, R62 ;  /* 0x0000003eff3e723e */ /* 0x000fe400000010ff */
[----:B------:R-:W-:Y:S02]  /*5f30*/  F2FP.BF16.F32.PACK_AB R63, RZ, R63 ;  /* 0x0000003fff3f723e */ /* 0x000fe400000010ff */
[----:B------:R-:W-:Y:S01]  /*5f40*/  F2FP.BF16.F32.PACK_AB R64, RZ, R64 ;  /* 0x00000040ff40723e */ /* 0x000fe200000010ff */
[----:B------:R-:W-:Y:S01]  /*5f50*/  @P1 STG.E.U16 desc[UR54][R4.64+0x90], R62 ;  /* 0x0000903e04001986 */ /* 0x000fe2000c101536 */
[----:B------:R-:W-:-:S02]  /*5f60*/  ISETP.GT.AND P1, PT, R0, 0x8, P3 ;  /* 0x000000080000780c */ /* 0x000fc40001f24270 */
[----:B------:R-:W-:Y:S01]  /*5f70*/  F2FP.BF16.F32.PACK_AB R65, RZ, R65 ;  /* 0x00000041ff41723e */ /* 0x000fe200000010ff */
[----:B------:R-:W-:Y:S01]  /*5f80*/  @P2 STG.E.U16 desc[UR54][R4.64+0x92], R63 ;  /* 0x0000923f04002986 */ /* 0x000fe2000c101536 */
[----:B------:R-:W-:Y:S02]  /*5f90*/  ISETP.GT.AND P2, PT, R18, 0x58, PT ;  /* 0x000000581200780c */ /* 0x000fe40003f44270 */
[----:B------:R-:W-:Y:S01]  /*5fa0*/  ISETP.GT.AND P0, PT, R0, 0x8, P0 ;  /* 0x000000080000780c */ /* 0x000fe20000704270 */
[----:B------:R-:W-:Y:S01]  /*5fb0*/  @P4 STG.E.U16 desc[UR54][R2.64+0xa0], R64 ;  /* 0x0000a04002004986 */ /* 0x000fe2000c101536 */
[----:B------:R-:W-:Y:S02]  /*5fc0*/  ISETP.GT.AND P3, PT, R18, 0x59, PT ;  /* 0x000000591200780c */ /* 0x000fe40003f64270 */
[C---:B------:R-:W-:Y:S01]  /*5fd0*/  ISETP.GT.AND P4, PT, R0.reuse, RZ, P2 ;  /* 0x000000ff0000720c */ /* 0x040fe20001784270 */
[----:B------:R-:W-:Y:S01]  /*5fe0*/  @P5 STG.E.U16 desc[UR54][R2.64+0xa2], R65 ;  /* 0x0000a24102005986 */ /* 0x000fe2000c101536 */
[----:B------:R-:W-:-:S02]  /*5ff0*/  ISETP.GT.AND P5, PT, R0, RZ, P3 ;  /* 0x000000ff0000720c */ /* 0x000fc40001fa4270 */
[----:B------:R-:W-:Y:S02]  /*6000*/  F2FP.BF16.F32.PACK_AB R66, RZ, R66 ;  /* 0x00000042ff42723e */ /* 0x000fe400000010ff */
[----:B------:R-:W-:Y:S02]  /*6010*/  F2FP.BF16.F32.PACK_AB R67, RZ, R67 ;  /* 0x00000043ff43723e */ /* 0x000fe400000010ff */
[----:B------:R-:W-:Y:S01]  /*6020*/  F2FP.BF16.F32.PACK_AB R68, RZ, R68 ;  /* 0x00000044ff44723e */ /* 0x000fe200000010ff */
[----:B------:R-:W-:Y:S01]  /*6030*/  @P1 STG.E.U16 desc[UR54][R4.64+0xa0], R66 ;  /* 0x0000a04204001986 */ /* 0x000fe2000c101536 */
[C---:B------:R-:W-:Y:S02]  /*6040*/  ISETP.GT.AND P1, PT, R0.reuse, 0x8, P2 ;  /* 0x000000080000780c */ /* 0x040fe40001724270 */
[----:B------:R-:W-:Y:S01]  /*6050*/  F2FP.BF16.F32.PACK_AB R69, RZ, R69 ;  /* 0x00000045ff45723e */ /* 0x000fe200000010ff */
[----:B------:R-:W-:Y:S01]  /*6060*/  @P0 STG.E.U16 desc[UR54][R4.64+0xa2], R67 ;  /* 0x0000a24304000986 */ /* 0x000fe2000c101536 */
[----:B------:R-:W-:-:S02]  /*6070*/  ISETP.GT.AND P2, PT, R0, 0x8, P3 ;  /* 0x000000080000780c */ /* 0x000fc40001f44270 */
[C---:B------:R-:W-:Y:S01]  /*6080*/  ISETP.GT.AND P3, PT, R18.reuse, 0x60, PT ;  /* 0x000000601200780c */ /* 0x040fe20003f64270 */
[----:B------:R-:W-:Y:S01]  /*6090*/  @P4 STG.E.U16 desc[UR54][R2.64+0xb0], R68 ;  /* 0x0000b04402004986 */ /* 0x000fe2000c101536 */
[----:B------:R-:W-:Y:S02]  /*60a0*/  ISETP.GT.AND P0, PT, R18, 0x61, PT ;  /* 0x000000611200780c */ /* 0x000fe40003f04270 */
[C---:B------:R-:W-:Y:S01]  /*60b0*/  ISETP.GT.AND P4, PT, R0.reuse, RZ, P3 ;  /* 0x000000ff0000720c */ /* 0x040fe20001f84270 */
[----:B------:R-:W-:Y:S01]  /*60c0*/  @P5 STG.E.U16 desc[UR54][R2.64+0xb2], R69 ;  /* 0x0000b24502005986 */ /* 0x000fe2000c101536 */
[----:B------:R-:W-:Y:S02]  /*60d0*/  ISETP.GT.AND P5, PT, R0, RZ, P0 ;  /* 0x000000ff0000720c */ /* 0x000fe400007a4270 */
[----:B------:R-:W-:Y:S02]  /*60e0*/  F2FP.BF16.F32.PACK_AB R70, RZ, R70 ;  /* 0x00000046ff46723e */ /* 0x000fe400000010ff */
[----:B------:R-:W-:-:S02]  /*60f0*/  F2FP.BF16.F32.PACK_AB R71, RZ, R71 ;  /* 0x00000047ff47723e */ /* 0x000fc400000010ff */
[----:B------:R-:W-:Y:S01]  /*6100*/  F2FP.BF16.F32.PACK_AB R72, RZ, R72 ;  /* 0x00000048ff48723e */ /* 0x000fe200000010ff */
[----:B------:R-:W-:Y:S01]  /*6110*/  @P1 STG.E.U16 desc[UR54][R4.64+0xb0], R70 ;  /* 0x0000b04604001986 */ /* 0x000fe2000c101536 */
[----:B------:R-:W-:Y:S02]  /*6120*/  F2FP.BF16.F32.PACK_AB R73, RZ, R73 ;  /* 0x00000049ff49723e */ /* 0x000fe400000010ff */
[C---:B------:R-:W-:Y:S01]  /*6130*/  ISETP.GT.AND P1, PT, R0.reuse, 0x8, P3 ;  /* 0x000000080000780c */ /* 0x040fe20001f24270 */
[----:B------:R-:W-:Y:S01]  /*6140*/  @P2 STG.E.U16 desc[UR54][R4.64+0xb2], R71 ;  /* 0x0000b24704002986 */ /* 0x000fe2000c101536 */
[----:B------:R-:W-:Y:S02]  /*6150*/  ISETP.GT.AND P0, PT, R0, 0x8, P0 ;  /* 0x000000080000780c */ /* 0x000fe40000704270 */
[----:B------:R-:W-:Y:S01]  /*6160*/  F2FP.BF16.F32.PACK_AB R74, RZ, R74 ;  /* 0x0000004aff4a723e */ /* 0x000fe200000010ff */
[----:B------:R-:W-:Y:S01]  /*6170*/  @P4 STG.E.U16 desc[UR54][R2.64+0xc0], R72 ;  /* 0x0000c04802004986 */ /* 0x000fe2000c101536 */
[----:B------:R-:W-:-:S02]  /*6180*/  ISETP.GT.AND P4, PT, R18, 0x68, PT ;  /* 0x000000681200780c */ /* 0x000fc40003f84270 */
[----:B------:R-:W-:Y:S01]  /*6190*/  F2FP.BF16.F32.PACK_AB R75, RZ, R75 ;  /* 0x0000004bff4b723e */ /* 0x000fe200000010ff */
[----:B------:R-:W-:Y:S01]  /*61a0*/  @P5 STG.E.U16 desc[UR54][R2.64+0xc2], R73 ;  /* 0x0000c24902005986 */ /* 0x000fe2000c101536 */
[----:B------:R-:W-:Y:S02]  /*61b0*/  ISETP.GT.AND P5, PT, R18, 0x69, PT ;  /* 0x000000691200780c */ /* 0x000fe40003fa4270 */
[C---:B------:R-:W-:Y:S01]  /*61c0*/  ISETP.GT.AND P2, PT, R0.reuse, RZ, P4 ;  /* 0x000000ff0000720c */ /* 0x040fe20002744270 */
[----:B------:R-:W-:Y:S01]  /*61d0*/  @P1 STG.E.U16 desc[UR54][R4.64+0xc0], R74 ;  /* 0x0000c04a04001986 */ /* 0x000fe2000c101536 */
[----:B------:R-:W-:Y:S02]  /*61e0*/  ISETP.GT.AND P6, PT, R0, RZ, P5 ;  /* 0x000000ff0000720c */ /* 0x000fe40002fc4270 */
[----:B------:R-:W-:Y:S01]  /*61f0*/  F2FP.BF16.F32.PACK_AB R76, RZ, R76 ;  /* 0x0000004cff4c723e */ /* 0x000fe200000010ff */
[----:B------:R-:W-:Y:S01]  /*6200*/  @P0 STG.E.U16 desc[UR54][R4.64+0xc2], R75 ;  /* 0x0000c24b04000986 */ /* 0x000fe2000c101536 */
[----:B------:R-:W-:-:S02]  /*6210*/  F2FP.BF16.F32.PACK_AB R77, RZ, R77 ;  /* 0x0000004dff4d723e */ /* 0x000fc400000010ff */
[----:B------:R-:W-:Y:S02]  /*6220*/  ISETP.GT.AND P3, PT, R18, 0x70, PT ;  /* 0x000000701200780c */ /* 0x000fe40003f64270 */
[----:B------:R-:W-:Y:S02]  /*6230*/  ISETP.GT.AND P4, PT, R0, 0x8, P4 ;  /* 0x000000080000780c */ /* 0x000fe40002784270 */
[----:B------:R-:W-:Y:S01]  /*6240*/  F2FP.BF16.F32.PACK_AB R78, RZ, R78 ;  /* 0x0000004eff4e723e */ /* 0x000fe200000010ff */
[----:B------:R-:W-:Y:S01]  /*6250*/  @P2 STG.E.U16 desc[UR54][R2.64+0xd0], R76 ;  /* 0x0000d04c02002986 */ /* 0x000fe2000c101536 */
[----:B------:R-:W-:Y:S02]  /*6260*/  ISETP.GT.AND P2, PT, R18, 0x71, PT ;  /* 0x000000711200780c */ /* 0x000fe40003f44270 */
[----:B------:R-:W-:Y:S01]  /*6270*/  F2FP.BF16.F32.PACK_AB R79, RZ, R79 ;  /* 0x0000004fff4f723e */ /* 0x000fe200000010ff */
[----:B------:R-:W-:Y:S01]  /*6280*/  @P6 STG.E.U16 desc[UR54][R2.64+0xd2], R77 ;  /* 0x0000d24d02006986 */ /* 0x000fe2000c101536 */
[----:B------:R-:W-:-:S02]  /*6290*/  ISETP.GT.AND P6, PT, R0, 0x8, P5 ;  /* 0x000000080000780c */ /* 0x000fc40002fc4270 */
[----:B------:R-:W-:Y:S02]  /*62a0*/  ISETP.GT.AND P5, PT, R0, RZ, P3 ;  /* 0x000000ff0000720c */ /* 0x000fe40001fa4270 */
[----:B------:R-:W-:Y:S01]  /*62b0*/  F2FP.BF16.F32.PACK_AB R80, RZ, R80 ;  /* 0x00000050ff50723e */ /* 0x000fe200000010ff */
[----:B------:R-:W-:Y:S01]  /*62c0*/  @P4 STG.E.U16 desc[UR54][R4.64+0xd0], R78 ;  /* 0x0000d04e04004986 */ /* 0x000fe2000c101536 */
[C---:B------:R-:W-:Y:S02]  /*62d0*/  ISETP.GT.AND P1, PT, R18.reuse, 0x78, PT ;  /* 0x000000781200780c */ /* 0x040fe40003f24270 */
[----:B------:R-:W-:Y:S02]  /*62e0*/  ISETP.GT.AND P0, PT, R18, 0x79, PT ;  /* 0x000000791200780c */ /* 0x000fe40003f04270 */
[C---:B------:R-:W-:Y:S02]  /*62f0*/  ISETP.GT.AND P4, PT, R0.reuse, RZ, P2 ;  /* 0x000000ff0000720c */ /* 0x040fe40001784270 */
[C---:B------:R-:W-:Y:S01]  /*6300*/  ISETP.GT.AND P3, PT, R0.reuse, 0x8, P3 ;  /* 0x000000080000780c */ /* 0x040fe20001f64270 */
[----:B------:R-:W-:Y:S01]  /*6310*/  @P6 STG.E.U16 desc[UR54][R4.64+0xd2], R79 ;  /* 0x0000d24f04006986 */ /* 0x000fe2000c101536 */
[----:B------:R-:W-:-:S02]  /*6320*/  ISETP.GT.AND P2, PT, R0, 0x8, P2 ;  /* 0x000000080000780c */ /* 0x000fc40001744270 */
[C---:B------:R-:W-:Y:S01]  /*6330*/  ISETP.GT.AND P6, PT, R0.reuse, RZ, P0 ;  /* 0x000000ff0000720c */ /* 0x040fe200007c4270 */
[----:B------:R-:W-:Y:S01]  /*6340*/  @P5 STG.E.U16 desc[UR54][R2.64+0xe0], R80 ;  /* 0x0000e05002005986 */ /* 0x000fe2000c101536 */
[C---:B------:R-:W-:Y:S02]  /*6350*/  ISETP.GT.AND P5, PT, R0.reuse, RZ, P1 ;  /* 0x000000ff0000720c */ /* 0x040fe40000fa4270 */
[C---:B------:R-:W-:Y:S02]  /*6360*/  ISETP.GT.AND P1, PT, R0.reuse, 0x8, P1 ;  /* 0x000000080000780c */ /* 0x040fe40000f24270 */
[----:B------:R-:W-:Y:S02]  /*6370*/  F2FP.BF16.F32.PACK_AB R81, RZ, R81 ;  /* 0x00000051ff51723e */ /* 0x000fe400000010ff */
[----:B------:R-:W-:Y:S02]  /*6380*/  F2FP.BF16.F32.PACK_AB R82, RZ, R82 ;  /* 0x00000052ff52723e */ /* 0x000fe400000010ff */
[----:B------:R-:W-:Y:S01]  /*6390*/  F2FP.BF16.F32.PACK_AB R83, RZ, R83 ;  /* 0x00000053ff53723e */ /* 0x000fe200000010ff */
[----:B------:R-:W-:Y:S01]  /*63a0*/  @P4 STG.E.U16 desc[UR54][R2.64+0xe2], R81 ;  /* 0x0000e25102004986 */ /* 0x000fe2000c101536 */
[----:B------:R-:W-:-:S02]  /*63b0*/  ISETP.GT.AND P0, PT, R0, 0x8, P0 ;  /* 0x000000080000780c */ /* 0x000fc40000704270 */
[----:B------:R-:W-:Y:S01]  /*63c0*/  F2FP.BF16.F32.PACK_AB R84, RZ, R84 ;  /* 0x00000054ff54723e */ /* 0x000fe200000010ff */
[----:B------:R-:W-:Y:S01]  /*63d0*/  @P3 STG.E.U16 desc[UR54][R4.64+0xe0], R82 ;  /* 0x0000e05204003986 */ /* 0x000fe2000c101536 */
[----:B------:R-:W-:Y:S02]  /*63e0*/  F2FP.BF16.F32.PACK_AB R85, RZ, R85 ;  /* 0x00000055ff55723e */ /* 0x000fe400000010ff */
[----:B------:R-:W-:Y:S01]  /*63f0*/  F2FP.BF16.F32.PACK_AB R86, RZ, R86 ;  /* 0x00000056ff56723e */ /* 0x000fe200000010ff */
[----:B------:R-:W-:Y:S01]  /*6400*/  @P2 STG.E.U16 desc[UR54][R4.64+0xe2], R83 ;  /* 0x0000e25304002986 */ /* 0x000fe2000c101536 */
[----:B------:R-:W-:-:S03]  /*6410*/  F2FP.BF16.F32.PACK_AB R87, RZ, R87 ;  /* 0x00000057ff57723e */ /* 0x000fc600000010ff */
[----:B------:R-:W-:Y:S04]  /*6420*/  @P5 STG.E.U16 desc[UR54][R2.64+0xf0], R84 ;  /* 0x0000f05402005986 */ /* 0x000fe8000c101536 */
[----:B------:R0:W-:Y:S02]  /*6430*/  @P6 STG.E.U16 desc[UR54][R2.64+0xf2], R85 ;  /* 0x0000f25502006986 */ /* 0x0001e4000c101536 */
[----:B0-----:R-:W-:Y:S02]  /*6440*/  @P1 IMAD.MOV.U32 R2, RZ, RZ, R4 ;  /* 0x000000ffff021224 */ /* 0x001fe400078e0004 */
[----:B------:R-:W-:-:S05]  /*6450*/  @P1 IMAD.MOV.U32 R3, RZ, RZ, R5 ;  /* 0x000000ffff031224 */ /* 0x000fca00078e0005 */
[----:B------:R0:W-:Y:S04]  /*6460*/  @P1 STG.E.U16 desc[UR54][R2.64+0xf0], R86 ;  /* 0x0000f05602001986 */ /* 0x0001e8000c101536 */
[----:B------:R0:W-:Y:S02]  /*6470*/  @P0 STG.E.U16 desc[UR54][R4.64+0xf2], R87 ;  /* 0x0000f25704000986 */ /* 0x0001e4000c101536 */
.L_x_157:
[----:B------:R-:W-:Y:S05]  /*6480*/  BSYNC B0 ;  /* 0x0000000000007941 */ /* 0x000fea0003800000 */
.L_x_31:
[----:B0-----:R-:W-:Y:S01]  /*6490*/  IMAD.U32 R2, RZ, RZ, UR52 ;  /* 0x00000034ff027e24 */ /* 0x001fe2000f8e00ff */
[----:B------:R-:W-:Y:S01]  /*64a0*/  ULDC.64 UR4, c[0x0][0x650] ;  /* 0x0001940000047ab9 */ /* 0x000fe20000000a00 */
[----:B------:R-:W-:Y:S01]  /*64b0*/  IMAD.U32 R3, RZ, RZ, UR53 ;  /* 0x00000035ff037e24 */ /* 0x000fe2000f8e00ff */
[----:B------:R0:W-:Y:S01]  /*64c0*/  SYNCS.ARRIVE.TRANS64.A1T0 RZ, [R96+UR50], RZ ;  /* 0x000000ff60ff79a7 */ /* 0x0001e20008100032 */
[----:B------:R-:W-:Y:S01]  /*64d0*/  PRMT R0, RZ, 0x7610, R0 ;  /* 0x00007610ff007816 */ /* 0x000fe20000000000 */
[----:B------:R-:W-:Y:S01]  /*64e0*/  IMAD.MOV.U32 R18, RZ, RZ, -0x1 ;  /* 0xffffffffff127424 */ /* 0x000fe200078e00ff */
[----:B------:R-:W-:Y:S01]  /*64f0*/  LEA R16, P0, R2, R16, 0x1 ;  /* 0x0000001002107211 */ /* 0x000fe200078008ff */
[----:B------:R-:W-:Y:S02]  /*6500*/  IMAD.MOV.U32 R2, RZ, RZ, -0x1 ;  /* 0xffffffffff027424 */ /* 0x000fe400078e00ff */
[----:B------:R-:W-:Y:S01]  /*6510*/  IMAD.MOV.U32 R19, RZ, RZ, -0x1 ;  /* 0xffffffffff137424 */ /* 0x000fe200078e00ff */
[----:B------:R-:W-:-:S02]  /*6520*/  IADD3.X R17, R17, UR36, RZ, P0, !PT ;  /* 0x0000002411117c10 */ /* 0x000fc400087fe4ff */
[----:B------:R-:W-:-:S04]  /*6530*/  ISETP.GE.U32.AND P0, PT, R16, UR4, PT ;  /* 0x0000000410007c0c */ /* 0x000fc8000bf06070 */
[----:B------:R-:W-:-:S13]  /*6540*/  ISETP.GE.U32.AND.EX P0, PT, R17, UR5, PT, P0 ;  /* 0x0000000511007c0c */ /* 0x000fda000bf06100 */
[----:B0-----:R-:W-:Y:S05]  /*6550*/  @P0 BRA `(.L_x_158) ;  /* 0x0000000400700947 */ /* 0x001fea0003800000 */
[----:B------:R-:W0:Y:S01]  /*6560*/  S2UR UR7, SR_CTAID.X ;  /* 0x00000000000779c3 */ /* 0x000e220000002500 */
[----:B------:R-:W-:Y:S01]  /*6570*/  ULDC.64 UR4, c[0x0][0x628] ;  /* 0x00018a0000047ab9 */ /* 0x000fe20000000a00 */
[----:B------:R-:W-:Y:S01]  /*6580*/  ULDC UR6, c[0x0][0x150] ;  /* 0x0000540000067ab9 */ /* 0x000fe20000000800 */
[----:B------:R-:W-:Y:S01]  /*6590*/  ISETP.NE.U32.AND P0, PT, RZ, UR4, PT ;  /* 0x00000004ff007c0c */ /* 0x000fe2000bf05070 */
[----:B------:R-:W-:Y:S01]  /*65a0*/  ULDC UR15, c[0x0][0x630] ;  /* 0x00018c00000f7ab9 */ /* 0x000fe20000000800 */
[C---:B------:R-:W-:Y:S02]  /*65b0*/  R2UR UR17, R16.reuse ;  /* 0x00000000101172ca */ /* 0x040fe400000e0000 */
[----:B------:R-:W-:Y:S01]  /*65c0*/  ISETP.NE.AND.EX P0, PT, RZ, UR5, PT, P0 ;  /* 0x00000005ff007c0c */ /* 0x000fe2000bf05300 */
[----:B------:R-:W1:Y:S01]  /*65d0*/  S2UR UR16, SR_CTAID.Y ;  /* 0x00000000001079c3 */ /* 0x000e620000002600 */
[----:B------:R-:W-:Y:S02]  /*65e0*/  R2UR UR12, R16 ;  /* 0x00000000100c72ca */ /* 0x000fe400000e0000 */
[----:B------:R-:W-:-:S02]  /*65f0*/  R2UR UR13, R17 ;  /* 0x00000000110d72ca */ /* 0x000fc400000e0000 */
[----:B0-----:R-:W-:-:S05]  /*6600*/  I2FP.F32.U32 R0, UR7 ;  /* 0x0000000700007c45 */ /* 0x001fca0008201000 */
[----:B------:R-:W-:Y:S01]  /*6610*/  FMUL R0, R0, UR6 ;  /* 0x0000000600007c20 */ /* 0x000fe20008400000 */
[----:B------:R-:W-:Y:S01]  /*6620*/  ULDC UR6, c[0x0][0x154] ;  /* 0x0000550000067ab9 */ /* 0x000fe20000000800 */
[----:B-1----:R-:W-:-:S04]  /*6630*/  I2FP.F32.U32 R2, UR16 ;  /* 0x0000001000027c45 */ /* 0x002fc80008201000 */
[----:B------:R-:W0:Y:S01]  /*6640*/  F2I.U32.TRUNC.NTZ R0, R0 ;  /* 0x0000000000007305 */ /* 0x000e22000020f000 */
[----:B------:R-:W-:Y:S01]  /*6650*/  FMUL R2, R2, UR6 ;  /* 0x0000000602027c20 */ /* 0x000fe20008400000 */
[----:B------:R-:W-:Y:S06]  /*6660*/  @!P0 BRA `(.L_x_159) ;  /* 0x0000000000308947 */ /* 0x000fec0003800000 */
        /* <DEDUP_REMOVED lines=12> */
.L_x_159:
[----:B------:R-:W-:Y:S01]  /*6730*/  USHF.R.U64 UR6, UR12, UR15, UR13 ;  /* 0x0000000f0c067299 */ /* 0x000fe2000800120d */
[----:B------:R-:W-:Y:S01]  /*6740*/  R2UR UR5, R17 ;  /* 0x00000000110572ca */ /* 0x000fe200000e0000 */
[----:B------:R-:W-:Y:S01]  /*6750*/  USHF.R.U32.HI UR4, URZ, UR15, UR13 ;  /* 0x0000000f3f047299 */ /* 0x000fe2000801160d */
[----:B------:R-:W1:Y:S01]  /*6760*/  F2I.U32.TRUNC.NTZ R2, R2 ;  /* 0x0000000200027305 */ /* 0x000e62000020f000 */
[----:B------:R-:W-:Y:S01]  /*6770*/  UIADD3 UR9, UP0, URZ, -UR6, URZ ;  /* 0x800000063f097290 */ /* 0x000fe2000ff1e03f */
[----:B------:R-:W-:Y:S01]  /*6780*/  ULDC.64 UR10, c[0x0][0x620] ;  /* 0x00018800000a7ab9 */ /* 0x000fe20000000a00 */
[----:B------:R-:W-:Y:S02]  /*6790*/  ULDC UR14, c[0x0][0x608] ;  /* 0x00018200000e7ab9 */ /* 0x000fe40000000800 */
[----:B------:R-:W-:Y:S01]  /*67a0*/  UIADD3.X UR4, URZ, ~UR4, URZ, UP0, !UPT ;  /* 0x800000043f047290 */ /* 0x000fe200087fe43f */
[----:B------:R-:W-:Y:S01]  /*67b0*/  ULDC UR15, c[0x0][0x658] ;  /* 0x00019600000f7ab9 */ /* 0x000fe20000000800 */
[----:B------:R-:W-:-:S02]  /*67c0*/  ULDC UR12, c[0x0][0x144] ;  /* 0x00005100000c7ab9 */ /* 0x000fc40000000800 */
[----:B------:R-:W-:Y:S01]  /*67d0*/  UIMAD UR8, UR4, UR10, URZ ;  /* 0x0000000a040872a4 */ /* 0x000fe2000f8e023f */
[----:B------:R-:W-:Y:S02]  /*67e0*/  ULDC UR22, c[0x0][0x148] ;  /* 0x0000520000167ab9 */ /* 0x000fe40000000800 */
[----:B------:R-:W-:Y:S01]  /*67f0*/  UMOV UR4, UR17 ;  /* 0x0000001100047c82 */ /* 0x000fe20008000000 */
[----:B------:R-:W-:Y:S02]  /*6800*/  UIMAD UR8, UR9, UR11, UR8 ;  /* 0x0000000b090872a4 */ /* 0x000fe4000f8e0208 */
[----:B------:R-:W-:Y:S01]  /*6810*/  UIMAD.WIDE.U32 UR4, UR9, UR10, UR4 ;  /* 0x0000000a090472a5 */ /* 0x000fe2000f8e0004 */
[----:B0-----:R-:W-:Y:S01]  /*6820*/  R2UR UR9, R0 ;  /* 0x00000000000972ca */ /* 0x001fe200000e0000 */
[----:B------:R-:W-:Y:S01]  /*6830*/  ULDC UR20, c[0x0][0x648] ;  /* 0x0001920000147ab9 */ /* 0x000fe20000000800 */
[----:B-1----:R-:W-:Y:S01]  /*6840*/  R2UR UR13, R2 ;  /* 0x00000000020d72ca */ /* 0x002fe200000e0000 */
[----:B------:R-:W-:Y:S01]  /*6850*/  UIADD3 UR8, UR5, UR8, URZ ;  /* 0x0000000805087290 */ /* 0x000fe2000fffe03f */
[----:B------:R-:W-:-:S02]  /*6860*/  ULDC UR21, c[0x0][0x638] ;  /* 0x00018e0000157ab9 */ /* 0x000fc40000000800 */
[----:B------:R-:W-:Y:S02]  /*6870*/  ULDC UR5, c[0x0][0x618] ;  /* 0x0001860000057ab9 */ /* 0x000fe40000000800 */
[----:B------:R-:W-:Y:S02]  /*6880*/  USHF.R.U64 UR10, UR4, UR5, UR8 ;  /* 0x00000005040a7299 */ /* 0x000fe40008001208 */
[----:B------:R-:W-:-:S03]  /*6890*/  USHF.R.U32.HI UR8, URZ, UR5, UR8 ;  /* 0x000000053f087299 */ /* 0x000fc60008011608 */
[----:B------:R-:W-:Y:S01]  /*68a0*/  ULDC.64 UR4, c[0x0][0x640] ;  /* 0x0001900000047ab9 */ /* 0x000fe20000000a00 */
[----:B------:R-:W-:Y:S01]  /*68b0*/  USHF.R.U64 UR11, UR10, UR14, UR8 ;  /* 0x0000000e0a0b7299 */ /* 0x000fe20008001208 */
[----:B------:R-:W-:Y:S01]  /*68c0*/  ISETP.NE.U32.AND P0, PT, RZ, UR4, PT ;  /* 0x00000004ff007c0c */ /* 0x000fe2000bf05070 */
[----:B------:R-:W-:Y:S02]  /*68d0*/  USHF.R.U32.HI UR8, URZ, UR14, UR8 ;  /* 0x0000000e3f087299 */ /* 0x000fe40008011608 */
[----:B------:R-:W-:Y:S01]  /*68e0*/  UIADD3 UR9, -UR9, URZ, URZ ;  /* 0x0000003f09097290 */ /* 0x000fe2000fffe13f */
[----:B------:R-:W-:Y:S01]  /*68f0*/  ISETP.NE.AND.EX P0, PT, RZ, UR5, PT, P0 ;  /* 0x00000005ff007c0c */ /* 0x000fe2000bf05300 */
[----:B------:R-:W-:Y:S02]  /*6900*/  USHF.R.U64 UR17, UR11, UR15, UR8 ;  /* 0x0000000f0b117299 */ /* 0x000fe40008001208 */
[----:B------:R-:W-:Y:S02]  /*6910*/  UIADD3 UR18, -UR13, URZ, URZ ;  /* 0x0000003f0d127290 */ /* 0x000fe4000fffe13f */
[----:B------:R-:W-:-:S02]  /*6920*/  USHF.R.U32.HI UR15, URZ, UR15, UR8 ;  /* 0x0000000f3f0f7299 */ /* 0x000fc40008011608 */
[----:B------:R-:W-:Y:S01]  /*6930*/  UIMAD UR19, UR12, UR9, UR7 ;  /* 0x000000090c1372a4 */ /* 0x000fe2000f8e0207 */
[----:B------:R-:W-:-:S05]  /*6940*/  UMOV UR14, UR17 ;  /* 0x00000011000e7c82 */ /* 0x000fca0008000000 */
[----:B------:R-:W-:Y:S06]  /*6950*/  @!P0 BRA `(.L_x_160) ;  /* 0x0000000000288947 */ /* 0x000fec0003800000 */
        /* <DEDUP_REMOVED lines=10> */
.L_x_160:
        /* <DEDUP_REMOVED lines=9> */
[----:B------:R-:W-:Y:S01]  /*6a90*/  UIMAD UR5, UR7, UR21, UR17 ;  /* 0x00000015070572a4 */ /* 0x000fe2000f8e0211 */
[----:B------:R-:W-:Y:S02]  /*6aa0*/  ULDC UR8, c[0x0][0x600] ;  /* 0x0001800000087ab9 */ /* 0x000fe40000000800 */
[----:B------:R-:W-:Y:S01]  /*6ab0*/  ULDC UR7, c[0x0][0x610] ;  /* 0x0001840000077ab9 */ /* 0x000fe20000000800 */
[----:B------:R-:W-:Y:S02]  /*6ac0*/  UIMAD UR5, UR5, UR8, UR10 ;  /* 0x00000008050572a4 */ /* 0x000fe4000f8e020a */
[----:B------:R-:W-:-:S04]  /*6ad0*/  UIMAD UR4, UR4, UR7, UR19 ;  /* 0x00000007040472a4 */ /* 0x000fc8000f8e0213 */
[----:B------:R-:W-:Y:S02]  /*6ae0*/  USEL UR7, UR5, UR4, !UP0 ;  /* 0x0000000405077287 */ /* 0x000fe4000c000000 */
[----:B------:R-:W-:-:S04]  /*6af0*/  USEL UR4, UR4, UR5, !UP0 ;  /* 0x0000000504047287 */ /* 0x000fc8000c000000 */
[----:B------:R-:W-:Y:S02]  /*6b00*/  IMAD.U32 R2, RZ, RZ, UR7 ;  /* 0x00000007ff027e24 */ /* 0x000fe4000f8e00ff */
[----:B------:R-:W-:-:S07]  /*6b10*/  IMAD.U32 R18, RZ, RZ, UR4 ;  /* 0x00000004ff127e24 */ /* 0x000fce000f8e00ff */
.L_x_158:
[----:B------:R-:W-:Y:S01]  /*6b20*/  ULEA UR5, UR37, UR45, 0x1 ;  /* 0x0000002d25057291 */ /* 0x000fe2000f8e083f */
[----:B------:R-:W-:Y:S01]  /*6b30*/  LOP3.LUT P0, RZ, R0, 0xff, RZ, 0xc0, !PT ;  /* 0x000000ff00ff7812 */ /* 0x000fe2000780c0ff */
[----:B------:R-:W-:Y:S01]  /*6b40*/  ULOP3.LUT UR45, UR45, 0x1, URZ, 0xc0, !UPT ;  /* 0x000000012d2d7892 */ /* 0x000fe2000f8ec03f */
[----:B------:R-:W-:Y:S01]  /*6b50*/  LOP3.LUT R98, R98, 0x1, RZ, 0x3c, !PT ;  /* 0x0000000162627812 */ /* 0x000fe200078e3cff */
[----:B------:R-:W-:Y:S02]  /*6b60*/  USHF.R.U32.HI UR4, URZ, 0x1, UR5 ;  /* 0x000000013f047899 */ /* 0x000fe40008011605 */
[----:B------:R-:W-:Y:S02]  /*6b70*/  UISETP.GT.U32.AND UP0, UPT, UR5, 0x1, UPT ;  /* 0x000000010500788c */ /* 0x000fe4000bf04070 */
[----:B------:R-:W-:Y:S02]  /*6b80*/  ULOP3.LUT UR4, UR4, 0x1, URZ, 0xc0, !UPT ;  /* 0x0000000104047892 */ /* 0x000fe4000f8ec03f */
[----:B------:R-:W-:-:S02]  /*6b90*/  UISETP.LT.U32.AND UP0, UPT, UR42, 0xff, UP0 ;  /* 0x000000ff2a00788c */ /* 0x000fc40008701070 */
[----:B------:R-:W-:Y:S02]  /*6ba0*/  UISETP.NE.U32.AND UP1, UPT, UR4, 0x1, UPT ;  /* 0x000000010400788c */ /* 0x000fe4000bf25070 */
[----:B------:R-:W-:Y:S02]  /*6bb0*/  USEL UR5, URZ, 0x1, !UP0 ;  /* 0x000000013f057887 */ /* 0x000fe4000c000000 */
[----:B------:R-:W-:-:S04]  /*6bc0*/  UISETP.GT.U32.AND UP1, UPT, UR42, 0xfe, !UP1 ;  /* 0x000000fe2a00788c */ /* 0x000fc8000cf24070 */
[----:B------:R-:W-:-:S04]  /*6bd0*/  USEL UR4, URZ, 0x1, !UP1 ;  /* 0x000000013f047887 */ /* 0x000fc8000c800000 */
[----:B------:R-:W-:Y:S01]  /*6be0*/  ULOP3.LUT UR48, UR4, UR48, UR5, 0x96, !UPT ;  /* 0x0000003004307292 */ /* 0x000fe2000f8e9605 */
[----:B------:R-:W-:Y:S11]  /*6bf0*/  @P0 BRA `(.L_x_161) ;  /* 0xffffffa8007c0947 */ /* 0x000ff6000383ffff */
[----:B------:R-:W-:Y:S05]  /*6c00*/  EXIT ;  /* 0x000000000000794d */ /* 0x000fea0003800000 */
.L_x_12:
[----:B------:R-:W-:-:S08]  /*6c10*/  ISETP.NE.AND P0, PT, RZ, UR8, PT ;  /* 0x00000008ff007c0c */ /* 0x000fd0000bf05270 */
[----:B-----5:R-:W0:-:S00]  /*6c20*/  USETMAXREG.DEALLOC.CTAPOOL 0x28 ;  /* 0x00000028000079c8 */ /* 0x020e0000080e0500 */
[----:B------:R-:W-:Y:S05]  /*6c30*/  @P0 EXIT ;  /* 0x000000000000094d */ /* 0x000fea0003800000 */
[----:B0-----:R-:W-:Y:S01]  /*6c40*/  LOP3.LUT P0, RZ, R0, 0xff, RZ, 0xc0, !PT ;  /* 0x000000ff00ff7812 */ /* 0x001fe2000780c0ff */
[----:B------:R-:W-:Y:S02]  /*6c50*/  IMAD.MOV.U32 R8, RZ, RZ, 0x1 ;  /* 0x00000001ff087424 */ /* 0x000fe400078e00ff */
[----:B------:R-:W-:-:S10]  /*6c60*/  IMAD.MOV.U32 R0, RZ, RZ, RZ ;  /* 0x000000ffff007224 */ /* 0x000fd400078e00ff */
[----:B------:R-:W-:Y:S05]  /*6c70*/  @!P0 BRA `(.L_x_162) ;  /* 0x0000000c00448947 */ /* 0x000fea0003800000 */
[----:B------:R-:W-:Y:S01]  /*6c80*/  LOP3.LUT P0, RZ, R4, 0x1f, RZ, 0xc0, !PT ;  /* 0x0000001f04ff7812 */ /* 0x000fe2000780c0ff */
[----:B------:R-:W-:Y:S01]  /*6c90*/  ULDC UR5, c[0x0][0x658] ;  /* 0x0001960000057ab9 */ /* 0x000fe20000000800 */
[----:B------:R-:W-:Y:S01]  /*6ca0*/  UMOV UR6, 0xffffffff ;  /* 0xffffffff00067882 */ /* 0x000fe20000000000 */
[----:B------:R-:W-:Y:S01]  /*6cb0*/  BSSY B0, `(.L_x_162) ;  /* 0x00000cd000007945 */ /* 0x000fe20003800000 */
[----:B------:R-:W-:Y:S01]  /*6cc0*/  USHF.L.U32 UR6, UR6, UR5, URZ ;  /* 0x0000000506067299 */ /* 0x000fe2000800063f */
[C---:B------:R-:W-:Y:S01]  /*6cd0*/  ISETP.NE.AND P3, PT, R3.reuse, RZ, PT ;  /* 0x000000ff0300720c */ /* 0x040fe20003f65270 */
[----:B------:R-:W-:Y:S01]  /*6ce0*/  IMAD.MOV.U32 R9, RZ, RZ, 0x1 ;  /* 0x00000001ff097424 */ /* 0x000fe200078e00ff */
[----:B------:R-:W-:Y:S01]  /*6cf0*/  ISETP.NE.OR P0, PT, R3, RZ, !P0 ;  /* 0x000000ff0300720c */ /* 0x000fe20004705670 */
[----:B------:R-:W-:Y:S01]  /*6d00*/  IMAD.MOV.U32 R8, RZ, RZ, 0x1 ;  /* 0x00000001ff087424 */ /* 0x000fe200078e00ff */
[----:B------:R-:W-:Y:S01]  /*6d10*/  ULDC UR4, c[0x0][0x600] ;  /* 0x0001800000047ab9 */ /* 0x000fe20000000800 */
[----:B------:R-:W-:Y:S01]  /*6d20*/  IMAD.MOV.U32 R0, RZ, RZ, RZ ;  /* 0x000000ffff007224 */ /* 0x000fe200078e00ff */
[----:B------:R-:W-:Y:S01]  /*6d30*/  UMOV UR7, 0x1 ;  /* 0x0000000100077882 */ /* 0x000fe20000000000 */
[----:B------:R-:W-:-:S02]  /*6d40*/  UIADD3 UR21, UR37, 0x1, URZ ;  /* 0x0000000125157890 */ /* 0x000fc4000fffe03f */
[----:B------:R-:W-:Y:S02]  /*6d50*/  ULOP3.LUT UR13, UR40, 0x2, URZ, 0xfc, !UPT ;  /* 0x00000002280d7892 */ /* 0x000fe4000f8efc3f */
[----:B------:R-:W-:Y:S02]  /*6d60*/  UIADD3 UR4, UR4, -0x1, URZ ;  /* 0xffffffff04047890 */ /* 0x000fe4000fffe03f */
[----:B------:R-:W-:Y:S02]  /*6d70*/  USHF.L.U32 UR5, UR7, UR5, URZ ;  /* 0x0000000507057299 */ /* 0x000fe4000800063f */
[----:B------:R-:W-:Y:S01]  /*6d80*/  ULOP3.LUT UR6, URZ, UR6, URZ, 0x33, !UPT ;  /* 0x000000063f067292 */ /* 0x000fe2000f8e333f */
[----:B------:R-:W-:-:S11]  /*6d90*/  ULDC.64 UR30, c[0x0][0x198] ;  /* 0x00006600001e7ab9 */ /* 0x000fd60000000a00 */
.L_x_174:
[----:B------:R-:W-:-:S03]  /*6da0*/  UMOV UR7, 0xffffffff ;  /* 0xffffffff00077882 */ /* 0x000fc60000000000 */
[----:B------:R-:W-:Y:S05]  /*6db0*/  BRA.DIV UR7, `(.L_x_163) ;  /* 0x0000000e07c47947 */ /* 0x000fea000b800000 */
[----:B------:R-:W-:-:S13]  /*6dc0*/  ELECT P6, URZ, PT ;  /* 0x00000000003f782f */ /* 0x000fda00038c0000 */
.L_x_185:
[----:B------:R-:W0:Y:S01]  /*6dd0*/  LDC R3, c[0x0][0x28c] ;  /* 0x0000a300ff037b82 */ /* 0x000e220000000800 */
[----:B------:R-:W-:Y:S01]  /*6de0*/  BSSY B1, `(.L_x_164) ;  /* 0x0000044000017945 */ /* 0x000fe20003800000 */
[----:B0-----:R-:W-:-:S13]  /*6df0*/  ISETP.LT.OR P6, PT, R3, 0x1, !P6 ;  /* 0x000000010300780c */ /* 0x001fda00077c1670 */
[----:B------:R-:W-:Y:S05]  /*6e00*/  @P6 BRA `(.L_x_165) ;  /* 0x0000000400046947 */ /* 0x000fea0003800000 */
[----:B------:R-:W-:Y:S02]  /*6e10*/  IMAD.SHL.U32 R6, R2, 0x80, RZ ;  /* 0x0000008002067824 */ /* 0x000fe400078e00ff */
[----:B------:R-:W-:Y:S02]  /*6e20*/  IMAD.SHL.U32 R18, R18, 0x40, RZ ;  /* 0x0000004012127824 */ /* 0x000fe400078e00ff */
[----:B------:R-:W-:Y:S02]  /*6e30*/  IMAD.MOV.U32 R11, RZ, RZ, RZ ;  /* 0x000000ffff0b7224 */ /* 0x000fe400078e00ff */
[----:B------:R-:W-:Y:S02]  /*6e40*/  IMAD.U32 R12, RZ, RZ, UR21 ;  /* 0x00000015ff0c7e24 */ /* 0x000fe4000f8e00ff */
[----:B------:R-:W-:Y:S02]  /*6e50*/  IMAD.MOV.U32 R2, RZ, RZ, R8 ;  /* 0x000000ffff027224 */ /* 0x000fe400078e0008 */
[----:B------:R-:W-:-:S07]  /*6e60*/  IMAD.MOV.U32 R3, RZ, RZ, R0 ;  /* 0x000000ffff037224 */ /* 0x000fce00078e0000 */
.L_x_169:
[----:B------:R-:W0:Y:S01]  /*6e70*/  S2R R5, SR_CgaCtaId ;  /* 0x0000000000057919 */ /* 0x000e220000008800 */
[----:B------:R-:W-:-:S04]  /*6e80*/  MOV R4, 0x400 ;  /* 0x0000040000047802 */ /* 0x000fc80000000f00 */
[----:B0-----:R-:W-:Y:S02]  /*6e90*/  LEA R10, R5, R4, 0x18 ;  /* 0x00000004050a7211 */ /* 0x001fe400078ec0ff */
[----:B------:R-:W-:Y:S01]  /*6ea0*/  SHF.L.U32 R4, R2, 0x1f, RZ ;  /* 0x0000001f02047819 */ /* 0x000fe200000006ff */
[----:B------:R-:W0:Y:S02]  /*6eb0*/  @!P3 LDC R5, c[0x0][0x500] ;  /* 0x00014000ff05bb82 */ /* 0x000e240000000800 */
[----:B------:R-:W-:-:S04]  /*6ec0*/  IMAD R7, R3, 0x8, R10 ;  /* 0x0000000803077824 */ /* 0x000fc800078e020a */
[----:B------:R-:W1:Y:S02]  /*6ed0*/  SYNCS.PHASECHK.TRANS64.TRYWAIT P1, [R7+URZ+0x10], R4 ;  /* 0x00001004070075a7 */ /* 0x000e64000802017f */
[----:B-1----:R-:W-:Y:S05]  /*6ee0*/  @!P1 BRA `(.L_x_166) ;  /* 0x0000000c00989947 */ /* 0x002fea0003800000 */
.L_x_186:
[----:B------:R-:W-:Y:S01]  /*6ef0*/  UPRMT UR7, UR13, 0x9910, URZ ;  /* 0x000099100d077896 */ /* 0x000fe2000800003f */
[----:B0-----:R0:W-:Y:S03]  /*6f00*/  @!P3 SYNCS.ARRIVE.TRANS64 RZ, [R7+URZ], R5 ;  /* 0x0000000507ffb9a7 */ /* 0x0011e6000800003f */
[----:B------:R-:W-:-:S06]  /*6f10*/  UISETP.NE.AND UP0, UPT, UR7, 0x2, UPT ;  /* 0x000000020700788c */ /* 0x000fcc000bf05270 */
[----:B------:R-:W-:-:S13]  /*6f20*/  PLOP3.LUT P1, PT, PT, PT, UP0, 0x80, 0x0 ;  /* 0x000000000000781c */ /* 0x000fda0003f2f008 */
[----:B0-----:R-:W-:Y:S05]  /*6f30*/  @P1 BRA `(.L_x_167) ;  /* 0x0000000000041947 */ /* 0x001fea0003800000 */
[----:B------:R-:W-:Y:S01]  /*6f40*/  BPT.TRAP 0x1 ;  /* 0x000000040000795c */ /* 0x000fe20000300000 */
.L_x_167:
[----:B------:R-:W-:Y:S05]  /*6f50*/  @P0 BRA `(.L_x_168) ;  /* 0x0000000000040947 */ /* 0x000fea0003800000 */
[----:B------:R-:W-:Y:S01]  /*6f60*/  BPT.TRAP 0x1 ;  /* 0x000000040000795c */ /* 0x000fe20000300000 */
.L_x_168:
[--C-:B-1----:R-:W-:Y:S01]  /*6f70*/  IMAD R4, R3, 0x4000, R10.reuse ;  /* 0x0000400003047824 */ /* 0x102fe200078e020a */
[----:B------:R-:W-:Y:S01]  /*6f80*/  R2UR UR34, R11 ;  /* 0x000000000b2272ca */ /* 0x000fe200000e0000 */
[----:B------:R-:W-:Y:S01]  /*6f90*/  IMAD R10, R3, 0x8000, R10 ;  /* 0x00008000030a7824 */ /* 0x000fe200078e020a */
[----:B------:R-:W-:Y:S01]  /*6fa0*/  R2UR UR33, R7 ;  /* 0x00000000072172ca */ /* 0x000fe200000e0000 */
[----:B------:R-:W-:Y:S01]  /*6fb0*/  VIADD R12, R12, 0xffffffff ;  /* 0xffffffff0c0c7836 */ /* 0x000fe20000000000 */
[----:B------:R-:W-:Y:S01]  /*6fc0*/  R2UR UR24, R4 ;  /* 0x00000000041872ca */ /* 0x000fe200000e0000 */
[----:B------:R-:W-:Y:S01]  /*6fd0*/  UIADD3 UR14, UP0, UR30, 0xf0, URZ ;  /* 0x000000f01e0e7890 */ /* 0x000fe2000ff1e03f */
[----:B------:R-:W-:Y:S01]  /*6fe0*/  R2UR UR8, R10 ;  /* 0x000000000a0872ca */ /* 0x000fe200000e0000 */
[----:B------:R-:W-:Y:S01]  /*6ff0*/  UIADD3 UR42, UP1, UR30, 0x1f0, URZ ;  /* 0x000001f01e2a7890 */ /* 0x000fe2000ff3e03f */
[----:B------:R-:W-:Y:S01]  /*7000*/  R2UR UR36, R19 ;  /* 0x00000000132472ca */ /* 0x000fe200000e0000 */
[----:B------:R-:W-:Y:S01]  /*7010*/  UIADD3.X UR15, URZ, UR31, URZ, UP0, !UPT ;  /* 0x0000001f3f0f7290 */ /* 0x000fe200087fe43f */
[----:B------:R-:W-:Y:S01]  /*7020*/  R2UR UR35, R18 ;  /* 0x00000000122372ca */ /* 0x000fe200000e0000 */
[----:B------:R-:W-:Y:S01]  /*7030*/  UIADD3.X UR43, URZ, UR31, URZ, UP1, !UPT ;  /* 0x0000001f3f2b7290 */ /* 0x000fe20008ffe43f */
[----:B------:R-:W-:Y:S01]  /*7040*/  R2UR UR19, R6 ;  /* 0x00000000061372ca */ /* 0x000fe200000e0000 */
[----:B------:R-:W-:Y:S01]  /*7050*/  UIADD3 UR26, UR34, 0x40, URZ ;  /* 0x00000040221a7890 */ /* 0x000fe2000fffe03f */
[----:B------:R-:W-:Y:S01]  /*7060*/  ISETP.GT.AND P2, PT, R12, 0x1, PT ;  /* 0x000000010c00780c */ /* 0x000fe20003f44270 */
[----:B------:R-:W-:Y:S01]  /*7070*/  VIADD R3, R3, 0x1 ;  /* 0x0000000103037836 */ /* 0x000fe20000000000 */
[----:B------:R-:W-:Y:S01]  /*7080*/  UMOV UR22, 0x0 ;  /* 0x0000000000167882 */ /* 0x000fe20000000000 */
[----:B------:R-:W-:Y:S01]  /*7090*/  UIADD3 UR32, UR24, 0x100, URZ ;  /* 0x0000010018207890 */ /* 0x000fe2000fffe03f */
[----:B------:R-:W-:Y:S01]  /*70a0*/  VIADD R11, R11, 0x80 ;  /* 0x000000800b0b7836 */ /* 0x000fe20000000000 */
[----:B------:R-:W-:Y:S01]  /*70b0*/  UIADD3 UR24, UR24, 0x2100, URZ ;  /* 0x0000210018187890 */ /* 0x000fe2000fffe03f */
[----:B------:R-:W-:Y:S01]  /*70c0*/  ISETP.NE.AND P1, PT, R3, 0x2, PT ;  /* 0x000000020300780c */ /* 0x000fe20003f25270 */
[----:B------:R-:W-:-:S02]  /*70d0*/  UIADD3 UR16, UR8, 0x8100, URZ ;  /* 0x0000810008107890 */ /* 0x000fc4000fffe03f */
[----:B------:R-:W-:Y:S01]  /*70e0*/  UIADD3 UR8, UR8, 0xc100, URZ ;  /* 0x0000c10008087890 */ /* 0x000fe2000fffe03f */
[----:B------:R-:W-:Y:S01]  /*70f0*/  SEL R5, RZ, 0x1, P1 ;  /* 0x00000001ff057807 */ /* 0x000fe20000800000 */
[----:B------:R-:W-:Y:S01]  /*7100*/  UMOV UR23, 0x10000000 ;  /* 0x1000000000177882 */ /* 0x000fe20000000000 */
[----:B------:R-:W-:Y:S01]  /*7110*/  UMOV UR25, UR33 ;  /* 0x0000002100197c82 */ /* 0x000fe20008000000 */
[----:B------:R-:W-:Y:S01]  /*7120*/  UMOV UR28, UR36 ;  /* 0x00000024001c7c82 */ /* 0x000fe20008000000 */
[----:B------:R-:W-:Y:S01]  /*7130*/  UMOV UR27, UR35 ;  /* 0x00000023001b7c82 */ /* 0x000fe20008000000 */
[----:B------:R-:W-:Y:S01]  /*7140*/  UMOV UR17, UR33 ;  /* 0x0000002100117c82 */ /* 0x000fe20008000000 */
[----:B------:R-:W-:Y:S01]  /*7150*/  UMOV UR18, UR34 ;  /* 0x0000002200127c82 */ /* 0x000fe20008000000 */
[----:B------:R-:W-:Y:S01]  /*7160*/  UMOV UR20, UR36 ;  /* 0x0000002400147c82 */ /* 0x000fe20008000000 */
[----:B------:R0:W-:Y:S01]  /*7170*/  UTMALDG.3D [UR32], [UR14], desc[UR22] ;  /* 0x000016200e0075b4 */ /* 0x0001e20008011000 */
[----:B------:R-:W-:Y:S01]  /*7180*/  UMOV UR9, UR33 ;  /* 0x0000002100097c82 */ /* 0x000fe20008000000 */
[----:B------:R-:W-:Y:S01]  /*7190*/  UMOV UR11, UR19 ;  /* 0x00000013000b7c82 */ /* 0x000fe20008000000 */
[----:B------:R-:W-:Y:S01]  /*71a0*/  UMOV UR12, UR36 ;  /* 0x00000024000c7c82 */ /* 0x000fe20008000000 */
[----:B------:R-:W-:Y:S01]  /*71b0*/  UMOV UR10, UR26 ;  /* 0x0000001a000a7c82 */ /* 0x000fe20008000000 */
[----:B------:R-:W-:-:S02]  /*71c0*/  LOP3.LUT R2, R2, R5, RZ, 0x3c, !PT ;  /* 0x0000000502027212 */ /* 0x000fc400078e3cff */
[----:B------:R-:W-:Y:S01]  /*71d0*/  SEL R3, R3, RZ, P1 ;  /* 0x000000ff03037207 */ /* 0x000fe20000800000 */
[----:B------:R0:W-:Y:S01]  /*71e0*/  UTMALDG.3D [UR24], [UR14], desc[UR22] ;  /* 0x000016180e0075b4 */ /* 0x0001e20008011000 */
[----:B------:R0:W-:Y:S01]  /*71f0*/  UTMALDG.3D [UR16], [UR42], desc[UR22] ;  /* 0x000016102a0075b4 */ /* 0x0001e20008011000 */
[----:B------:R0:W-:Y:S02]  /*7200*/  UTMALDG.3D [UR8], [UR42], desc[UR22] ;  /* 0x000016082a0075b4 */ /* 0x0001e40008011000 */
[----:B0-----:R-:W-:Y:S05]  /*7210*/  @P2 BRA `(.L_x_169) ;  /* 0xfffffffc00142947 */ /* 0x001fea000383ffff */
.L_x_165:
[----:B------:R-:W-:Y:S05]  /*7220*/  BSYNC B1 ;  /* 0x0000000000017941 */ /* 0x000fea0003800000 */
.L_x_164:
[----:B------:R-:W-:Y:S01]  /*7230*/  LOP3.LUT P4, RZ, R9, 0xff, RZ, 0xc0, !PT ;  /* 0x000000ff09ff7812 */ /* 0x000fe2000788c0ff */
[----:B------:R-:W-:Y:S01]  /*7240*/  VIADD R0, R0, UR37 ;  /* 0x0000002500007c36 */ /* 0x000fe20008000000 */
[----:B------:R-:W-:Y:S01]  /*7250*/  ULDC.64 UR8, c[0x0][0x650] ;  /* 0x0001940000087ab9 */ /* 0x000fe20000000a00 */
[----:B------:R-:W-:Y:S01]  /*7260*/  BSSY B1, `(.L_x_170) ;  /* 0x000006f000017945 */ /* 0x000fe20003800000 */
[----:B------:R-:W-:Y:S01]  /*7270*/  IMAD.MOV.U32 R18, RZ, RZ, -0x1 ;  /* 0xffffffffff127424 */ /* 0x000fe200078e00ff */
[----:B------:R-:W-:Y:S01]  /*7280*/  PRMT R9, RZ, 0x7610, R9 ;  /* 0x00007610ff097816 */ /* 0x000fe20000000009 */
[----:B------:R-:W-:Y:S01]  /*7290*/  IMAD.MOV.U32 R19, RZ, RZ, -0x1 ;  /* 0xffffffffff137424 */ /* 0x000fe200078e00ff */
[C---:B------:R-:W-:Y:S02]  /*72a0*/  ISETP.GT.U32.AND P1, PT, R0.reuse, 0x1, PT ;  /* 0x000000010000780c */ /* 0x040fe40003f24070 */
[----:B------:R-:W-:Y:S02]  /*72b0*/  SHF.R.U32.HI R2, RZ, 0x1, R0 ;  /* 0x00000001ff027819 */ /* 0x000fe40000011600 */
[----:B------:R-:W-:-:S02]  /*72c0*/  LOP3.LUT R0, R0, 0x1, RZ, 0xc0, !PT ;  /* 0x0000000100007812 */ /* 0x000fc400078ec0ff */
[----:B------:R-:W0:Y:S01]  /*72d0*/  @P4 S2R R4, SR_CgaCtaId ;  /* 0x0000000000044919 */ /* 0x000e220000008800 */
[----:B------:R-:W-:Y:S02]  /*72e0*/  @P4 MOV R3, 0x400 ;  /* 0x0000040000034802 */ /* 0x000fe40000000f00 */
[----:B------:R-:W-:-:S04]  /*72f0*/  LOP3.LUT R2, R2, 0x1, RZ, 0xc0, !PT ;  /* 0x0000000102027812 */ /* 0x000fc800078ec0ff */
[----:B------:R-:W-:Y:S02]  /*7300*/  ISETP.NE.U32.AND P2, PT, R2, 0x1, PT ;  /* 0x000000010200780c */ /* 0x000fe40003f45070 */
[----:B0-----:R-:W-:Y:S01]  /*7310*/  @P4 LEA R3, R4, R3, 0x18 ;  /* 0x0000000304034211 */ /* 0x001fe200078ec0ff */
[----:B------:R-:W-:-:S03]  /*7320*/  IMAD.U32 R4, RZ, RZ, UR37 ;  /* 0x00000025ff047e24 */ /* 0x000fc6000f8e00ff */
[----:B------:R0:W-:Y:S01]  /*7330*/  @P4 SYNCS.ARRIVE.TRANS64.A1T0 RZ, [R3+URZ+0x58], RZ ;  /* 0x000058ff03ff49a7 */ /* 0x0001e2000810003f */
[----:B------:R-:W-:Y:S02]  /*7340*/  IADD3 R16, P4, R16, UR52, RZ ;  /* 0x0000003410107c10 */ /* 0x000fe4000ff9e0ff */
[----:B------:R-:W-:Y:S02]  /*7350*/  ISETP.LT.U32.AND P1, PT, R4, 0x2, P1 ;  /* 0x000000020400780c */ /* 0x000fe40000f21070 */
[----:B------:R-:W-:Y:S02]  /*7360*/  IADD3.X R17, R17, UR39, RZ, P4, !PT ;  /* 0x0000002711117c10 */ /* 0x000fe4000a7fe4ff */
[----:B------:R-:W-:Y:S02]  /*7370*/  ISETP.GE.U32.AND P4, PT, R16, UR8, PT ;  /* 0x0000000810007c0c */ /* 0x000fe4000bf86070 */
[----:B0-----:R-:W-:Y:S02]  /*7380*/  SEL R3, RZ, 0x1, !P1 ;  /* 0x00000001ff037807 */ /* 0x001fe40004800000 */
[----:B------:R-:W-:-:S02]  /*7390*/  ISETP.GE.U32.AND.EX P1, PT, R17, UR9, PT, P4 ;  /* 0x0000000911007c0c */ /* 0x000fc4000bf26140 */
[----:B------:R-:W-:-:S04]  /*73a0*/  ISETP.GT.U32.AND P2, PT, R4, 0x1, !P2 ;  /* 0x000000010400780c */ /* 0x000fc80005744070 */
[----:B------:R-:W-:-:S04]  /*73b0*/  SEL R2, RZ, 0x1, !P2 ;  /* 0x00000001ff027807 */ /* 0x000fc80005000000 */
[--C-:B------:R-:W-:Y:S01]  /*73c0*/  LOP3.LUT R8, R2, R8, R3.reuse, 0x96, !PT ;  /* 0x0000000802087212 */ /* 0x100fe200078e9603 */
[----:B------:R-:W-:Y:S01]  /*73d0*/  IMAD.MOV.U32 R2, RZ, RZ, -0x1 ;  /* 0xffffffffff027424 */ /* 0x000fe200078e00ff */
[----:B------:R-:W-:Y:S01]  /*73e0*/  PRMT R3, RZ, 0x7610, R3 ;  /* 0x00007610ff037816 */ /* 0x000fe20000000003 */
[----:B------:R-:W-:Y:S06]  /*73f0*/  @P1 BRA `(.L_x_171) ;  /* 0x0000000400541947 */ /* 0x000fec0003800000 */
[----:B------:R-:W0:Y:S01]  /*7400*/  S2UR UR7, SR_CTAID.X ;  /* 0x00000000000779c3 */ /* 0x000e220000002500 */
[----:B------:R-:W-:Y:S01]  /*7410*/  ULDC.64 UR8, c[0x0][0x628] ;  /* 0x00018a0000087ab9 */ /* 0x000fe20000000a00 */
[----:B------:R-:W-:Y:S01]  /*7420*/  ULDC UR10, c[0x0][0x150] ;  /* 0x00005400000a7ab9 */ /* 0x000fe20000000800 */
[----:B------:R-:W-:Y:S01]  /*7430*/  ISETP.NE.U32.AND P1, PT, RZ, UR8, PT ;  /* 0x00000008ff007c0c */ /* 0x000fe2000bf25070 */
[----:B------:R-:W-:Y:S01]  /*7440*/  ULDC UR11, c[0x0][0x630] ;  /* 0x00018c00000b7ab9 */ /* 0x000fe20000000800 */
[----:B------:R-:W-:Y:S01]  /*7450*/  ULDC UR14, c[0x0][0x154] ;  /* 0x00005500000e7ab9 */ /* 0x000fe20000000800 */
[----:B------:R-:W-:Y:S01]  /*7460*/  IMAD.MOV.U32 R2, RZ, RZ, R16 ;  /* 0x000000ffff027224 */ /* 0x000fe200078e0010 */
[----:B------:R-:W-:Y:S01]  /*7470*/  ISETP.NE.AND.EX P1, PT, RZ, UR9, PT, P1 ;  /* 0x00000009ff007c0c */ /* 0x000fe2000bf25310 */
[----:B------:R-:W1:Y:S01]  /*7480*/  S2UR UR12, SR_CTAID.Y ;  /* 0x00000000000c79c3 */ /* 0x000e620000002600 */
[----:B0-----:R-:W-:-:S05]  /*7490*/  I2FP.F32.U32 R3, UR7 ;  /* 0x0000000700037c45 */ /* 0x001fca0008201000 */
[----:B------:R-:W-:Y:S01]  /*74a0*/  FMUL R10, R3, UR10 ;  /* 0x0000000a030a7c20 */ /* 0x000fe20008400000 */
[----:B------:R-:W-:-:S05]  /*74b0*/  IMAD.MOV.U32 R3, RZ, RZ, R17 ;  /* 0x000000ffff037224 */ /* 0x000fca00078e0011 */
[----:B------:R-:W-:Y:S05]  /*74c0*/  @!P1 BRA `(.L_x_172) ;  /* 0x0000000000289947 */ /* 0x000fea0003800000 */
[----:B------:R-:W-:Y:S02]  /*74d0*/  ULDC UR10, c[0x0][0x634] ;  /* 0x00018d00000a7ab9 */ /* 0x000fe40000000800 */
[----:B------:R-:W-:-:S05]  /*74e0*/  IADD3 R7, P1, R16, UR10, RZ ;  /* 0x0000000a10077c10 */ /* 0x000fca000ff3e0ff */
[----:B------:R-:W-:-:S04]  /*74f0*/  IMAD.X R11, RZ, RZ, R17, P1 ;  /* 0x000000ffff0b7224 */ /* 0x000fc800008e0611 */
[----:B------:R-:W-:-:S04]  /*7500*/  IMAD.WIDE.U32 R4, R11, UR8, RZ ;  /* 0x000000080b047c25 */ /* 0x000fc8000f8e00ff */
[----:B------:R-:W-:-:S04]  /*7510*/  IMAD.WIDE.U32 R4, P1, R7, UR9, R4 ;  /* 0x0000000907047c25 */ /* 0x000fc8000f820004 */
[----:B------:R-:W-:-:S04]  /*7520*/  IMAD.WIDE.U32 R6, R7, UR8, RZ ;  /* 0x0000000807067c25 */ /* 0x000fc8000f8e00ff */
[----:B------:R-:W-:Y:S01]  /*7530*/  IMAD.X R3, RZ, RZ, RZ, P1 ;  /* 0x000000ffff037224 */ /* 0x000fe200008e06ff */
[----:B------:R-:W-:Y:S01]  /*7540*/  IADD3 RZ, P1, R7, R4, RZ ;  /* 0x0000000407ff7210 */ /* 0x000fe20007f3e0ff */
[----:B------:R-:W-:-:S04]  /*7550*/  IMAD.MOV.U32 R2, RZ, RZ, R5 ;  /* 0x000000ffff027224 */ /* 0x000fc800078e0005 */
[----:B------:R-:W-:-:S08]  /*7560*/  IMAD.WIDE.U32.X R2, R11, UR9, R2, P1 ;  /* 0x000000090b027c25 */ /* 0x000fd000088e0402 */
.L_x_172:
[--C-:B------:R-:W-:Y:S01]  /*7570*/  SHF.R.U64 R19, R2, UR11, R3.reuse ;  /* 0x0000000b02137c19 */ /* 0x100fe20008001203 */
[----:B------:R-:W0:Y:S01]  /*7580*/  F2I.U32.TRUNC.NTZ R10, R10 ;  /* 0x0000000a000a7305 */ /* 0x000e22000020f000 */
[----:B------:R-:W-:Y:S01]  /*7590*/  SHF.R.U32.HI R2, RZ, UR11, R3 ;  /* 0x0000000bff027c19 */ /* 0x000fe20008011603 */
[----:B------:R-:W-:Y:S01]  /*75a0*/  ULDC.64 UR8, c[0x0][0x620] ;  /* 0x0001880000087ab9 */ /* 0x000fe20000000a00 */
[----:B------:R-:W-:Y:S01]  /*75b0*/  IADD3 R5, P1, RZ, -R19, RZ ;  /* 0x80000013ff057210 */ /* 0x000fe20007f3e0ff */
[----:B------:R-:W2:Y:S01]  /*75c0*/  LDC R15, c[0x0][0x610] ;  /* 0x00018400ff0f7b82 */ /* 0x000ea20000000800 */
[----:B-1----:R-:W-:Y:S01]  /*75d0*/  I2FP.F32.U32 R4, UR12 ;  /* 0x0000000c00047c45 */ /* 0x002fe20008201000 */
[----:B------:R-:W-:Y:S01]  /*75e0*/  ULDC UR11, c[0x0][0x658] ;  /* 0x00019600000b7ab9 */ /* 0x000fe20000000800 */
[----:B------:R-:W-:Y:S01]  /*75f0*/  ULDC UR16, c[0x0][0x648] ;  /* 0x0001920000107ab9 */ /* 0x000fe20000000800 */
[----:B------:R-:W-:Y:S02]  /*7600*/  IMAD.X R2, RZ, RZ, ~R2, P1 ;  /* 0x000000ffff027224 */ /* 0x000fe400008e0e02 */
[----:B------:R-:W-:Y:S01]  /*7610*/  FMUL R6, R4, UR14 ;  /* 0x0000000e04067c20 */ /* 0x000fe20008400000 */
[----:B------:R-:W-:Y:S01]  /*7620*/  ULDC.64 UR14, c[0x0][0x640] ;  /* 0x00019000000e7ab9 */ /* 0x000fe20000000a00 */
[----:B------:R-:W-:Y:S01]  /*7630*/  IMAD R4, R2, UR8, RZ ;  /* 0x0000000802047c24 */ /* 0x000fe2000f8e02ff */
[----:B------:R-:W-:Y:S01]  /*7640*/  ISETP.NE.U32.AND P1, PT, RZ, UR14, PT ;  /* 0x0000000eff007c0c */ /* 0x000fe2000bf25070 */
[C---:B------:R-:W-:Y:S01]  /*7650*/  IMAD.WIDE.U32 R2, R5.reuse, UR8, R16 ;  /* 0x0000000805027c25 */ /* 0x040fe2000f8e0010 */
[----:B0-----:R-:W-:Y:S01]  /*7660*/  R2UR UR8, R10 ;  /* 0x000000000a0872ca */ /* 0x001fe200000e0000 */
[----:B------:R-:W0:Y:S01]  /*7670*/  F2I.U32.TRUNC.NTZ R6, R6 ;  /* 0x0000000600067305 */ /* 0x000e22000020f000 */
[----:B------:R-:W-:Y:S01]  /*7680*/  ISETP.NE.AND.EX P1, PT, RZ, UR15, PT, P1 ;  /* 0x0000000fff007c0c */ /* 0x000fe2000bf25310 */
[----:B------:R-:W-:Y:S01]  /*7690*/  IMAD R5, R5, UR9, R4 ;  /* 0x0000000905057c24 */ /* 0x000fe2000f8e0204 */
[----:B------:R-:W-:-:S03]  /*76a0*/  ULDC UR9, c[0x0][0x618] ;  /* 0x0001860000097ab9 */ /* 0x000fc60000000800 */
[----:B------:R-:W-:-:S05]  /*76b0*/  IMAD.IADD R3, R3, 0x1, R5 ;  /* 0x0000000103037824 */ /* 0x000fca00078e0205 */
[--C-:B------:R-:W-:Y:S02]  /*76c0*/  SHF.R.U64 R10, R2, UR9, R3.reuse ;  /* 0x00000009020a7c19 */ /* 0x100fe40008001203 */
[----:B------:R-:W-:Y:S01]  /*76d0*/  SHF.R.U32.HI R3, RZ, UR9, R3 ;  /* 0x00000009ff037c19 */ /* 0x000fe20008011603 */
[----:B------:R-:W-:Y:S01]  /*76e0*/  ULDC UR9, c[0x0][0x608] ;  /* 0x0001820000097ab9 */ /* 0x000fe20000000800 */
[----:B0-----:R-:W-:Y:S02]  /*76f0*/  R2UR UR10, R6 ;  /* 0x00000000060a72ca */ /* 0x001fe400000e0000 */
[--C-:B------:R-:W-:Y:S02]  /*7700*/  SHF.R.U64 R12, R10, UR9, R3.reuse ;  /* 0x000000090a0c7c19 */ /* 0x100fe40008001203 */
[----:B------:R-:W-:Y:S01]  /*7710*/  SHF.R.U32.HI R3, RZ, UR9, R3 ;  /* 0x00000009ff037c19 */ /* 0x000fe20008011603 */
[----:B------:R-:W-:-:S03]  /*7720*/  UIADD3 UR9, -UR8, URZ, URZ ;  /* 0x0000003f08097290 */ /* 0x000fc6000fffe13f */
[--C-:B------:R-:W-:Y:S01]  /*7730*/  SHF.R.U64 R13, R12, UR11, R3.reuse ;  /* 0x0000000b0c0d7c19 */ /* 0x100fe20008001203 */
[----:B------:R-:W-:Y:S01]  /*7740*/  ULDC UR8, c[0x0][0x144] ;  /* 0x0000510000087ab9 */ /* 0x000fe20000000800 */
[----:B------:R-:W-:-:S03]  /*7750*/  SHF.R.U32.HI R3, RZ, UR11, R3 ;  /* 0x0000000bff037c19 */ /* 0x000fc60008011603 */
[----:B------:R-:W-:Y:S01]  /*7760*/  IMAD.MOV.U32 R2, RZ, RZ, R13 ;  /* 0x000000ffff027224 */ /* 0x000fe200078e000d */
[----:B------:R-:W-:Y:S06]  /*7770*/  @!P1 BRA `(.L_x_173) ;  /* 0x0000000000289947 */ /* 0x000fec0003800000 */
        /* <DEDUP_REMOVED lines=10> */
.L_x_173:
[----:B------:R-:W-:Y:S01]  /*7820*/  UISETP.NE.AND UP0, UPT, UR38, URZ, UPT ;  /* 0x0000003f2600728c */ /* 0x000fe2000bf05270 */
[----:B------:R-:W-:Y:S01]  /*7830*/  SHF.R.U64 R3, R2, UR16, R3 ;  /* 0x0000001002037c19 */ /* 0x000fe20008001203 */
[----:B------:R-:W-:Y:S01]  /*7840*/  UIADD3 UR10, -UR10, URZ, URZ ;  /* 0x0000003f0a0a7290 */ /* 0x000fe2000fffe13f */
[----:B------:R-:W-:Y:S01]  /*7850*/  LOP3.LUT R2, R12, UR6, RZ, 0xc0, !PT ;  /* 0x000000060c027c12 */ /* 0x000fe2000f8ec0ff */
[----:B------:R-:W-:Y:S01]  /*7860*/  UIMAD UR7, UR8, UR9, UR7 ;  /* 0x00000009080772a4 */ /* 0x000fe2000f8e0207 */
[----:B------:R-:W-:Y:S01]  /*7870*/  LOP3.LUT R5, R10, UR4, RZ, 0xc0, !PT ;  /* 0x000000040a057c12 */ /* 0x000fe2000f8ec0ff */
[----:B------:R-:W-:Y:S01]  /*7880*/  IMAD.MOV R4, RZ, RZ, -R3 ;  /* 0x000000ffff047224 */ /* 0x000fe200078e0a03 */
[----:B------:R-:W-:Y:S01]  /*7890*/  ULDC UR8, c[0x0][0x148] ;  /* 0x0000520000087ab9 */ /* 0x000fe20000000800 */
[----:B------:R-:W-:Y:S01]  /*78a0*/  IMAD R18, R3, UR5, R2 ;  /* 0x0000000503127c24 */ /* 0x000fe2000f8e0202 */
[----:B------:R-:W-:Y:S01]  /*78b0*/  PLOP3.LUT P1, PT, PT, PT, UP0, 0x80, 0x0 ;  /* 0x000000000000781c */ /* 0x000fe20003f2f008 */
[----:B------:R-:W-:Y:S01]  /*78c0*/  IMAD.MOV.U32 R3, RZ, RZ, 0x1 ;  /* 0x00000001ff037424 */ /* 0x000fe200078e00ff */
[----:B------:R-:W-:-:S03]  /*78d0*/  @UP0 UIMAD UR7, UR8, UR10, UR12 ;  /* 0x0000000a080702a4 */ /* 0x000fc6000f8e020c */
[----:B------:R-:W-:Y:S02]  /*78e0*/  ULDC UR8, c[0x0][0x638] ;  /* 0x00018e0000087ab9 */ /* 0x000fe40000000800 */
[----:B------:R-:W-:Y:S02]  /*78f0*/  IMAD R2, R4, UR8, R13 ;  /* 0x0000000804027c24 */ /* 0x000fe4000f8e020d */
[----:B--2---:R-:W-:Y:S01]  /*7900*/  IMAD R18, R18, R15, UR7 ;  /* 0x0000000712127e24 */ /* 0x004fe2000f8e020f */
[----:B------:R-:W-:Y:S02]  /*7910*/  ULDC UR7, c[0x0][0x600] ;  /* 0x0001800000077ab9 */ /* 0x000fe40000000800 */
[----:B------:R-:W-:-:S05]  /*7920*/  IMAD R5, R2, UR7, R5 ;  /* 0x0000000702057c24 */ /* 0x000fca000f8e0205 */
[----:B------:R-:W-:Y:S02]  /*7930*/  SEL R2, R5, R18, !P1 ;  /* 0x0000001205027207 */ /* 0x000fe40004800000 */
[----:B------:R-:W-:-:S07]  /*7940*/  SEL R18, R18, R5, !P1 ;  /* 0x0000000512127207 */ /* 0x000fce0004800000 */
.L_x_171:
[----:B------:R-:W-:Y:S05]  /*7950*/  BSYNC B1 ;  /* 0x0000000000017941 */ /* 0x000fea0003800000 */
.L_x_170:
[----:B------:R-:W-:-:S13]  /*7960*/  LOP3.LUT P1, RZ, R3, 0xff, RZ, 0xc0, !PT ;  /* 0x000000ff03ff7812 */ /* 0x000fda000782c0ff */
[----:B------:R-:W-:Y:S05]  /*7970*/  @P1 BRA `(.L_x_174) ;  /* 0xfffffff400081947 */ /* 0x000fea000383ffff */
[----:B------:R-:W-:Y:S05]  /*7980*/  BSYNC B0 ;  /* 0x0000000000007941 */ /* 0x000fea0003800000 */
.L_x_162:
[----:B------:R-:W-:-:S03]  /*7990*/  UMOV UR7, 0xffffffff ;  /* 0xffffffff00077882 */ /* 0x000fc60000000000 */
[----:B------:R-:W-:Y:S05]  /*79a0*/  BRA.DIV UR7, `(.L_x_175) ;  /* 0x0000000207fc7947 */ /* 0x000fea000b800000 */
[----:B------:R-:W-:-:S13]  /*79b0*/  ELECT P6, URZ, PT ;  /* 0x00000000003f782f */ /* 0x000fda00038c0000 */
.L_x_189:
[----:B------:R-:W-:Y:S04]  /*79c0*/  BSSY B0, `(.L_x_176) ;  /* 0x000001a000007945 */ /* 0x000fe80003800000 */
[----:B------:R-:W-:Y:S05]  /*79d0*/  @!P6 BRA `(.L_x_177) ;  /* 0x000000000060e947 */ /* 0x000fea0003800000 */
[----:B------:R-:W-:-:S04]  /*79e0*/  ULOP3.LUT UR7, UR40, 0x2, URZ, 0xfc, !UPT ;  /* 0x0000000228077892 */ /* 0x000fc8000f8efc3f */
[----:B------:R-:W-:-:S06]  /*79f0*/  UISETP.NE.AND UP0, UPT, UR7, 0x3, UPT ;  /* 0x000000030700788c */ /* 0x000fcc000bf05270 */
[----:B------:R-:W-:-:S13]  /*7a00*/  PLOP3.LUT P0, PT, PT, PT, UP0, 0x80, 0x0 ;  /* 0x000000000000781c */ /* 0x000fda0003f0f008 */
[----:B------:R-:W-:Y:S05]  /*7a10*/  @!P0 BRA `(.L_x_178) ;  /* 0x0000000000048947 */ /* 0x000fea0003800000 */
[----:B------:R-:W-:Y:S01]  /*7a20*/  BPT.TRAP 0x1 ;  /* 0x000000040000795c */ /* 0x000fe20000300000 */
.L_x_178:
[----:B------:R-:W0:Y:S01]  /*7a30*/  S2R R3, SR_CgaCtaId ;  /* 0x0000000000037919 */ /* 0x000e220000008800 */
[----:B------:R-:W-:-:S04]  /*7a40*/  MOV R2, 0x400 ;  /* 0x0000040000027802 */ /* 0x000fc80000000f00 */
[----:B0-----:R-:W-:Y:S02]  /*7a50*/  LEA R3, R3, R2, 0x18 ;  /* 0x0000000203037211 */ /* 0x001fe400078ec0ff */
[----:B------:R-:W-:-:S03]  /*7a60*/  SHF.L.U32 R2, R8, 0x1f, RZ ;  /* 0x0000001f08027819 */ /* 0x000fc600000006ff */
[----:B------:R-:W-:-:S04]  /*7a70*/  VIADD R3, R3, 0x10 ;  /* 0x0000001003037836 */ /* 0x000fc80000000000 */
[C---:B------:R-:W-:Y:S02]  /*7a80*/  IMAD R7, R0.reuse, 0x8, R3 ;  /* 0x0000000800077824 */ /* 0x040fe400078e0203 */
[----:B------:R-:W-:Y:S02]  /*7a90*/  VIADD R0, R0, 0x1 ;  /* 0x0000000100007836 */ /* 0x000fe40000000000 */
[----:B------:R-:W0:Y:S03]  /*7aa0*/  SYNCS.PHASECHK.TRANS64.TRYWAIT P0, [R7+URZ], R2 ;  /* 0x00000002070075a7 */ /* 0x000e26000800017f */
[----:B------:R-:W-:-:S04]  /*7ab0*/  ISETP.NE.AND P1, PT, R0, 0x2, PT ;  /* 0x000000020000780c */ /* 0x000fc80003f25270 */
[----:B------:R-:W-:Y:S02]  /*7ac0*/  SEL R5, RZ, 0x1, P1 ;  /* 0x00000001ff057807 */ /* 0x000fe40000800000 */
[----:B------:R-:W-:Y:S02]  /*7ad0*/  SEL R0, R0, RZ, P1 ;  /* 0x000000ff00007207 */ /* 0x000fe40000800000 */
[----:B------:R-:W-:Y:S01]  /*7ae0*/  LOP3.LUT R5, R8, R5, RZ, 0x3c, !PT ;  /* 0x0000000508057212 */ /* 0x000fe200078e3cff */
[----:B0-----:R-:W-:Y:S06]  /*7af0*/  @!P0 BRA `(.L_x_179) ;  /* 0x0000000000c88947 */ /* 0x001fec0003800000 */
.L_x_190:
[----:B------:R-:W-:Y:S01]  /*7b00*/  IMAD R3, R0, 0x8, R3 ;  /* 0x0000000800037824 */ /* 0x000fe200078e0203 */
[----:B------:R-:W-:-:S07]  /*7b10*/  SHF.L.U32 R0, R5, 0x1f, RZ ;  /* 0x0000001f05007819 */ /* 0x000fce00000006ff */
.L_x_180:
[----:B-1----:R1:W2:Y:S02]  /*7b20*/  SYNCS.PHASECHK.TRANS64.TRYWAIT P0, [R3+URZ], R0 ;  /* 0x00000000030075a7 */ /* 0x0022a4000800017f */
[----:B--2---:R-:W-:Y:S05]  /*7b30*/  @!P0 NANOSLEEP.SYNCS 0x989680 ;  /* 0x009896800000895d */ /* 0x004fea0003900000 */
[----:B------:R-:W2:Y:S02]  /*7b40*/  @!P0 SYNCS.PHASECHK.TRANS64 P0, [R3+URZ], R0 ;  /* 0x00000000030085a7 */ /* 0x000ea4000800007f */
[----:B--2---:R-:W-:Y:S05]  /*7b50*/  @!P0 BRA `(.L_x_180) ;  /* 0xfffffffc00f08947 */ /* 0x004fea000383ffff */
.L_x_177:
[----:B------:R-:W-:Y:S05]  /*7b60*/  BSYNC B0 ;  /* 0x0000000000007941 */ /* 0x000fea0003800000 */
.L_x_176:
[----:B------:R-:W-:Y:S05]  /*7b70*/  EXIT ;  /* 0x000000000000794d */ /* 0x000fea0003800000 */
.L_x_14:
[----:B0-----:R0:W1:Y:S02]  /*7b80*/  SYNCS.PHASECHK.TRANS64.TRYWAIT P0, [R95+URZ+-0x8], R0 ;  /* 0xfffff8005f0075a7 */ /* 0x001064000800017f */
[----:B-1----:R-:W-:Y:S05]  /*7b90*/  @!P0 NANOSLEEP.SYNCS 0x989680 ;  /* 0x009896800000895d */ /* 0x002fea0003900000 */
[----:B------:R-:W1:Y:S02]  /*7ba0*/  @!P0 SYNCS.PHASECHK.TRANS64 P0, [R95+URZ+-0x8], R0 ;  /* 0xfffff8005f0085a7 */ /* 0x000e64000800007f */
[----:B-1----:R-:W-:Y:S05]  /*7bb0*/  @!P0 BRA `(.L_x_14) ;  /* 0xfffffffc00f08947 */ /* 0x002fea000383ffff */
[----:B------:R-:W-:Y:S05]  /*7bc0*/  BRA `(.L_x_181) ;  /* 0xffffff9800947947 */ /* 0x000fea000383ffff */
.L_x_19:
[----:B-1----:R1:W2:Y:S02]  /*7bd0*/  SYNCS.PHASECHK.TRANS64.TRYWAIT P1, [R3+URZ], R0 ;  /* 0x00000000030075a7 */ /* 0x0022a4000802017f */
[----:B--2---:R-:W-:Y:S05]  /*7be0*/  @!P1 NANOSLEEP.SYNCS 0x989680 ;  /* 0x009896800000995d */ /* 0x004fea0003900000 */
[----:B------:R-:W2:Y:S02]  /*7bf0*/  @!P1 SYNCS.PHASECHK.TRANS64 P1, [R3+URZ], R0 ;  /* 0x00000000030095a7 */ /* 0x000ea4000802007f */
[----:B--2---:R-:W-:Y:S05]  /*7c00*/  @!P1 BRA `(.L_x_19) ;  /* 0xfffffffc00f09947 */ /* 0x004fea000383ffff */
[----:B------:R-:W-:Y:S05]  /*7c10*/  BRA `(.L_x_18) ;  /* 0xffffff9c000c7947 */ /* 0x000fea000383ffff */
.L_x_24:
[----:B-1----:R-:W-:-:S04]  /*7c20*/  IMAD.U32 R4, RZ, RZ, UR4 ;  /* 0x00000004ff047e24 */ /* 0x002fc8000f8e00ff */
[----:B------:R1:W2:Y:S03]  /*7c30*/  SYNCS.PHASECHK.TRANS64.TRYWAIT P1, [R4+URZ], R3 ;  /* 0x00000003040075a7 */ /* 0x0002a6000802017f */
[----:B--2---:R-:W-:Y:S05]  /*7c40*/  @!P1 NANOSLEEP.SYNCS 0x989680 ;  /* 0x009896800000995d */ /* 0x004fea0003900000 */
[----:B------:R-:W2:Y:S02]  /*7c50*/  @!P1 SYNCS.PHASECHK.TRANS64 P1, [R4+URZ], R3 ;  /* 0x00000003040095a7 */ /* 0x000ea4000802007f */
[----:B--2---:R-:W-:Y:S05]  /*7c60*/  @!P1 BRA `(.L_x_24) ;  /* 0xfffffffc00ec9947 */ /* 0x004fea000383ffff */
[----:B------:R-:W-:Y:S05]  /*7c70*/  BRA `(.L_x_23) ;  /* 0xffffffa0004c7947 */ /* 0x000fea000383ffff */
.L_x_30:
[----:B0-----:R0:W1:Y:S02]  /*7c80*/  SYNCS.PHASECHK.TRANS64.TRYWAIT P0, [R95+URZ+0x8], R0 ;  /* 0x000008005f0075a7 */ /* 0x001064000800017f */
[----:B-1----:R-:W-:Y:S05]  /*7c90*/  @!P0 NANOSLEEP.SYNCS 0x989680 ;  /* 0x009896800000895d */ /* 0x002fea0003900000 */
[----:B------:R-:W1:Y:S02]  /*7ca0*/  @!P0 SYNCS.PHASECHK.TRANS64 P0, [R95+URZ+0x8], R0 ;  /* 0x000008005f0085a7 */ /* 0x000e64000800007f */
[----:B-1----:R-:W-:Y:S05]  /*7cb0*/  @!P0 BRA `(.L_x_30) ;  /* 0xfffffffc00f08947 */ /* 0x002fea000383ffff */
[----:B------:R-:W-:Y:S05]  /*7cc0*/  BRA `(.L_x_182) ;  /* 0xffffffa400c47947 */ /* 0x000fea000383ffff */
.L_x_163:
[----:B------:R-:W-:Y:S01]  /*7cd0*/  BSSY B1, `(.L_x_183) ;  /* 0x0000006000017945 */ /* 0x000fe20003800000 */
[----:B------:R-:W-:-:S07]  /*7ce0*/  IMAD.MOV.U32 R15, RZ, RZ, -0x1 ;  /* 0xffffffffff0f7424 */ /* 0x000fce00078e00ff */
[----:B------:R-:W-:Y:S05]  /*7cf0*/  WARPSYNC.COLLECTIVE R15, `(.L_x_184) ;  /* 0x000000000f0c7348 */ /* 0x000fea0003c00000 */
[----:B------:R-:W-:Y:S02]  /*7d00*/  ELECT P6, UR62, PT ;  /* 0x00000000003e782f */ /* 0x000fe400038c0000 */
[----:B------:R-:W-:Y:S01]  /*7d10*/  MOV R14, UR62 ;  /* 0x0000003e000e7c02 */ /* 0x000fe20008000f00 */
[----:B------:R-:W-:Y:S10]  /*7d20*/  ENDCOLLECTIVE ;  /* 0x000000000000791b */ /* 0x000ff40003800000 */
.L_x_184:
[----:B------:R-:W-:Y:S05]  /*7d30*/  BSYNC B1 ;  /* 0x0000000000017941 */ /* 0x000fea0003800000 */
.L_x_183:
[----:B------:R-:W-:Y:S05]  /*7d40*/  BRA `(.L_x_185) ;  /* 0xfffffff000207947 */ /* 0x000fea000383ffff */
.L_x_166:
[----:B-1----:R1:W2:Y:S02]  /*7d50*/  SYNCS.PHASECHK.TRANS64.TRYWAIT P1, [R7+URZ+0x10], R4 ;  /* 0x00001004070075a7 */ /* 0x0022a4000802017f */
[----:B--2---:R-:W-:Y:S05]  /*7d60*/  @!P1 NANOSLEEP.SYNCS 0x989680 ;  /* 0x009896800000995d */ /* 0x004fea0003900000 */
[----:B------:R-:W2:Y:S02]  /*7d70*/  @!P1 SYNCS.PHASECHK.TRANS64 P1, [R7+URZ+0x10], R4 ;  /* 0x00001004070095a7 */ /* 0x000ea4000802007f */
[----:B--2---:R-:W-:Y:S05]  /*7d80*/  @!P1 BRA `(.L_x_166) ;  /* 0xfffffffc00f09947 */ /* 0x004fea000383ffff */
[----:B------:R-:W-:Y:S05]  /*7d90*/  BRA `(.L_x_186) ;  /* 0xfffffff000547947 */ /* 0x000fea000383ffff */
.L_x_175:
[----:B------:R-:W-:Y:S01]  /*7da0*/  BSSY B0, `(.L_x_187) ;  /* 0x0000006000007945 */ /* 0x000fe20003800000 */
[----:B------:R-:W-:-:S07]  /*7db0*/  IMAD.MOV.U32 R15, RZ, RZ, -0x1 ;  /* 0xffffffffff0f7424 */ /* 0x000fce00078e00ff */
[----:B------:R-:W-:Y:S05]  /*7dc0*/  WARPSYNC.COLLECTIVE R15, `(.L_x_188) ;  /* 0x000000000f0c7348 */ /* 0x000fea0003c00000 */
[----:B------:R-:W-:Y:S02]  /*7dd0*/  ELECT P6, UR62, PT ;  /* 0x00000000003e782f */ /* 0x000fe400038c0000 */
[----:B------:R-:W-:Y:S01]  /*7de0*/  MOV R14, UR62 ;  /* 0x0000003e000e7c02 */ /* 0x000fe20008000f00 */
[----:B------:R-:W-:Y:S10]  /*7df0*/  ENDCOLLECTIVE ;  /* 0x000000000000791b */ /* 0x000ff40003800000 */
.L_x_188:
[----:B------:R-:W-:Y:S05]  /*7e00*/  BSYNC B0 ;  /* 0x0000000000007941 */ /* 0x000fea0003800000 */
.L_x_187:
[----:B------:R-:W-:Y:S05]  /*7e10*/  BRA `(.L_x_189) ;  /* 0xfffffff800e87947 */ /* 0x000fea000383ffff */
.L_x_179:
[----:B0-----:R0:W1:Y:S02]  /*7e20*/  SYNCS.PHASECHK.TRANS64.TRYWAIT P0, [R7+URZ], R2 ;  /* 0x00000002070075a7 */ /* 0x001064000800017f */
[----:B-1----:R-:W-:Y:S05]  /*7e30*/  @!P0 NANOSLEEP.SYNCS 0x989680 ;  /* 0x009896800000895d */ /* 0x002fea0003900000 */
[----:B------:R-:W1:Y:S02]  /*7e40*/  @!P0 SYNCS.PHASECHK.TRANS64 P0, [R7+URZ], R2 ;  /* 0x00000002070085a7 */ /* 0x000e64000800007f */
[----:B-1----:R-:W-:Y:S05]  /*7e50*/  @!P0 BRA `(.L_x_179) ;  /* 0xfffffffc00f08947 */ /* 0x002fea000383ffff */
[----:B------:R-:W-:Y:S05]  /*7e60*/  BRA `(.L_x_190) ;  /* 0xfffffffc00247947 */ /* 0x000fea000383ffff */
.L_x_191:
[----:B------:R-:W-:-:S00]  /*7e70*/  BRA `(.L_x_191) ;  /* 0xfffffffc00fc7947 */ /* 0x000fc0000383ffff */
[----:B------:R-:W-:-:S00]  /*7e80*/  NOP ;  /* 0x0000000000007918 */ /* 0x000fc00000000000 */
[----:B------:R-:W-:-:S00]  /*7e90*/  NOP ;  /* 0x0000000000007918 */ /* 0x000fc00000000000 */
[----:B------:R-:W-:-:S00]  /*7ea0*/  NOP ;  /* 0x0000000000007918 */ /* 0x000fc00000000000 */
[----:B------:R-:W-:-:S00]  /*7eb0*/  NOP ;  /* 0x0000000000007918 */ /* 0x000fc00000000000 */
[----:B------:R-:W-:-:S00]  /*7ec0*/  NOP ;  /* 0x0000000000007918 */ /* 0x000fc00000000000 */
[----:B------:R-:W-:-:S00]  /*7ed0*/  NOP ;  /* 0x0000000000007918 */ /* 0x000fc00000000000 */
[----:B------:R-:W-:-:S00]  /*7ee0*/  NOP ;  /* 0x0000000000007918 */ /* 0x000fc00000000000 */
[----:B------:R-:W-:-:S00]  /*7ef0*/  NOP ;  /* 0x0000000000007918 */ /* 0x000fc00000000000 */
.L_x_192:


//--------------------- .nv.global.init           --------------------------
	.section	.nv.global.init,"aw",@progbits
.nv.global.init:
	.type		$str$22,@object
	.size		$str$22,($str$23 - $str$22)
$str$22:
        /*0000*/ 	.byte	0x6b, 0x5f, 0x74, 0x69, 0x6c, 0x65, 0x5f, 0x63, 0x6f, 0x75, 0x6e, 0x74, 0x20, 0x3e, 0x3d, 0x20
        /*0010*/ 	.byte	0x31, 0x00
	.type		$str$23,@object
	.size		$str$23,(__unnamed_1 - $str$23)
$str$23:
        /*0012*/ 	.byte	0x2f, 0x74, 0x6d, 0x70, 0x2f, 0x63, 0x75, 0x74, 0x6c, 0x61, 0x73, 0x73, 0x5f, 0x73, 0x77, 0x65
        /*0022*/ 	.byte	0x65, 0x70, 0x5f, 0x73, 0x72, 0x63, 0x2f, 0x69, 0x6e, 0x63, 0x6c, 0x75, 0x64, 0x65, 0x2f, 0x63
        /*0032*/ 	.byte	0x75, 0x74, 0x6c, 0x61, 0x73, 0x73, 0x2f, 0x67, 0x65, 0x6d, 0x6d, 0x2f, 0x63, 0x6f, 0x6c, 0x6c
        /*0042*/ 	.byte	0x65, 0x63, 0x74, 0x69, 0x76, 0x65, 0x2f, 0x73, 0x6d, 0x39, 0x30, 0x5f, 0x6d, 0x6d, 0x61, 0x5f
        /*0052*/ 	.byte	0x74, 0x6d, 0x61, 0x5f, 0x67, 0x6d, 0x6d, 0x61, 0x5f, 0x73, 0x73, 0x5f, 0x77, 0x61, 0x72, 0x70
        /*0062*/ 	.byte	0x73, 0x70, 0x65, 0x63, 0x69, 0x61, 0x6c, 0x69, 0x7a, 0x65, 0x64, 0x2e, 0x68, 0x70, 0x70, 0x00
	.type		__unnamed_1,@object
	.size		__unnamed_1,(.L_0 - __unnamed_1)
__unnamed_1:
        /*0072*/ 	.byte	0x76, 0x6f, 0x69, 0x64, 0x20, 0x63, 0x75, 0x74, 0x6c, 0x61, 0x73, 0x73, 0x3a, 0x3a, 0x67, 0x65
        /* <DEDUP_REMOVED lines=180> */
        /*0bc2*/ 	.byte	0x5d, 0x00
.L_0:


//--------------------- .nv.shared._ZN7cutlass13device_kernelINS_4gemm6kernel13GemmUniversalIN4cute5tupleIJiiiiEEENS1_10collective13CollectiveMmaINS1_34MainloopSm90TmaGmmaWarpSpecializedILi2ENS5_IJNS4_1CILi1EEESB_SB_EEENS1_32KernelTmaWarpSpecializedPingpongEEENS5_IJNSA_ILi64EEENSA_ILi128EEESG_EEENS_10bfloat16_tENS5_IJlSB_lEEESI_SJ_NS4_8TiledMMAINS4_8MMA_AtomIJNS4_4SM904GMMA28MMA_64x128x16_F32BF16BF16_SSILNSN_5MajorE0ELSP_0ELNSN_7ScaleInE1ELSQ_1EEEEEENS4_6LayoutISC_NS5_IJNSA_ILi0EEESU_SU_EEEEENS5_IJNS4_10UnderscoreESX_SX_EEEEENS4_13SM90_TMA_LOADENS4_14ComposedLayoutINS4_7SwizzleILi3ELi4ELi3EEENS4_18smem_ptr_flag_bitsILi16EEENST_INS5_IJNSA_ILi8EEESF_EEENS5_IJSF_SB_EEEEEEEvNS4_8identityES10_S1A_vS1B_EENS_8epilogue10collective6detail29Sm90TmaWarpSpecializedAdapterINS1E_15DefaultEpilogueISI_SJ_SJ_NS1D_6thread17LinearCombinationISI_Li1EffLNS1I_9ScaleType4KindE0ELNS_15FloatRoundStyleE2ESI_EENS1_15EpilogueDefaultEEEEEvvEEEEvNT_6ParamsE --------------------------
	.section	.nv.shared._ZN7cutlass13device_kernelINS_4gemm6kernel13GemmUniversalIN4cute5tupleIJiiiiEEENS1_10collective13CollectiveMmaINS1_34MainloopSm90TmaGmmaWarpSpecializedILi2ENS5_IJNS4_1CILi1EEESB_SB_EEENS1_32KernelTmaWarpSpecializedPingpongEEENS5_IJNSA_ILi64EEENSA_ILi128EEESG_EEENS_10bfloat16_tENS5_IJlSB_lEEESI_SJ_NS4_8TiledMMAINS4_8MMA_AtomIJNS4_4SM904GMMA28MMA_64x128x16_F32BF16BF16_SSILNSN_5MajorE0ELSP_0ELNSN_7ScaleInE1ELSQ_1EEEEEENS4_6LayoutISC_NS5_IJNSA_ILi0EEESU_SU_EEEEENS5_IJNS4_10UnderscoreESX_SX_EEEEENS4_13SM90_TMA_LOADENS4_14ComposedLayoutINS4_7SwizzleILi3ELi4ELi3EEENS4_18smem_ptr_flag_bitsILi16EEENST_INS5_IJNSA_ILi8EEESF_EEENS5_IJSF_SB_EEEEEEEvNS4_8identityES10_S1A_vS1B_EENS_8epilogue10collective6detail29Sm90TmaWarpSpecializedAdapterINS1E_15DefaultEpilogueISI_SJ_SJ_NS1D_6thread17LinearCombinationISI_Li1EffLNS1I_9ScaleType4KindE0ELNS_15FloatRoundStyleE2ESI_EENS1_15EpilogueDefaultEEEEEvvEEEEvNT_6ParamsE,"aw",@nobits
	.sectionflags	@""
	.align	16
	.zero		1024


//--------------------- .nv.shared.reserved.0     --------------------------
	.section	.nv.shared.reserved.0,"aw",@nobits
	.weak		__nv_reservedSMEM_offset_0_alias
	.size		__nv_reservedSMEM_offset_0_alias, 0, 0
	.other		__nv_reservedSMEM_offset_0_alias,@"STO_CUDA_RESERVED_SHARED STV_DEFAULT"
__nv_reservedSMEM_offset_0_alias:
	.zero		0


//--------------------- .nv.global                --------------------------
	.section	.nv.global,"aw",@nobits
.nv.global:
	.type		_ZN40_INTERNAL_c24a4369_4_k_cu_b5bb221e_269654cute1_E,@object
	.size		_ZN40_INTERNAL_c24a4369_4_k_cu_b5bb221e_269654cute1_E,(_ZN40_INTERNAL_c24a4369_4_k_cu_b5bb221e_269654cuda3std3__45__cpo6cbeginE - _ZN40_INTERNAL_c24a4369_4_k_cu_b5bb221e_269654cute1_E)
_ZN40_INTERNAL_c24a4369_4_k_cu_b5bb221e_269654cute1_E:
	.zero		1
	.type		_ZN40_INTERNAL_c24a4369_4_k_cu_b5bb221e_269654cuda3std3__45__cpo6cbeginE,@object
	.size		_ZN40_INTERNAL_c24a4369_4_k_cu_b5bb221e_269654cuda3std3__45__cpo6cbeginE,(_ZN40_INTERNAL_c24a4369_4_k_cu_b5bb221e_269654cuda3std3__48in_placeE - _ZN40_INTERNAL_c24a4369_4_k_cu_b5bb221e_269654cuda3std3__45__cpo6cbeginE)
_ZN40_INTERNAL_c24a4369_4_k_cu_b5bb221e_269654cuda3std3__45__cpo6cbeginE:
	.zero		1
	.type		_ZN40_INTERNAL_c24a4369_4_k_cu_b5bb221e_269654cuda3std3__48in_placeE,@object
	.size		_ZN40_INTERNAL_c24a4369_4_k_cu_b5bb221e_269654cuda3std3__48in_placeE,(_ZN40_INTERNAL_c24a4369_4_k_cu_b5bb221e_269654cuda3std6ranges3__45__cpo9iter_moveE - _ZN40_INTERNAL_c24a4369_4_k_cu_b5bb221e_269654cuda3std3__48in_placeE)
_ZN40_INTERNAL_c24a4369_4_k_cu_b5bb221e_269654cuda3std3__48in_placeE:
	.zero		1
	.type		_ZN40_INTERNAL_c24a4369_4_k_cu_b5bb221e_269654cuda3std6ranges3__45__cpo9iter_moveE,@object
	.size		_ZN40_INTERNAL_c24a4369_4_k_cu_b5bb221e_269654cuda3std6ranges3__45__cpo9iter_moveE,(_ZN40_INTERNAL_c24a4369_4_k_cu_b5bb221e_269654cuda3std3__45__cpo5beginE - _ZN40_INTERNAL_c24a4369_4_k_cu_b5bb221e_269654cuda3std6ranges3__45__cpo9iter_moveE)
_ZN40_INTERNAL_c24a4369_4_k_cu_b5bb221e_269654cuda3std6ranges3__45__cpo9iter_moveE:
	.zero		1
	.type		_ZN40_INTERNAL_c24a4369_4_k_cu_b5bb221e_269654cuda3std3__45__cpo5beginE,@object
	.size		_ZN40_INTERNAL_c24a4369_4_k_cu_b5bb221e_269654cuda3std3__45__cpo5beginE,(_ZN40_INTERNAL_c24a4369_4_k_cu_b5bb221e_269654cuda3std3__442_GLOBAL__N__c24a4369_4_k_cu_b5bb221e_269656ignoreE - _ZN40_INTERNAL_c24a4369_4_k_cu_b5bb221e_269654cuda3std3__45__cpo5beginE)
_ZN40_INTERNAL_c24a4369_4_k_cu_b5bb221e_269654cuda3std3__45__cpo5beginE:
	.zero		1
	.type		_ZN40_INTERNAL_c24a4369_4_k_cu_b5bb221e_269654cuda3std3__442_GLOBAL__N__c24a4369_4_k_cu_b5bb221e_269656ignoreE,@object
	.size		_ZN40_INTERNAL_c24a4369_4_k_cu_b5bb221e_269654cuda3std3__442_GLOBAL__N__c24a4369_4_k_cu_b5bb221e_269656ignoreE,(_ZN40_INTERNAL_c24a4369_4_k_cu_b5bb221e_269654cute7productE - _ZN40_INTERNAL_c24a4369_4_k_cu_b5bb221e_269654cuda3std3__442_GLOBAL__N__c24a4369_4_k_cu_b5bb221e_269656ignoreE)
_ZN40_INTERNAL_c24a4369_4_k_cu_b5bb221e_269654cuda3std3__442_GLOBAL__N__c24a4369_4_k_cu_b5bb221e_269656ignoreE:
	.zero		1
	.type		_ZN40_INTERNAL_c24a4369_4_k_cu_b5bb221e_269654cute7productE,@object
	.size		_ZN40_INTERNAL_c24a4369_4_k_cu_b5bb221e_269654cute7productE,(_ZN40_INTERNAL_c24a4369_4_k_cu_b5bb221e_269654cuda3std3__45__cpo3endE - _ZN40_INTERNAL_c24a4369_4_k_cu_b5bb221e_269654cute7productE)
_ZN40_INTERNAL_c24a4369_4_k_cu_b5bb221e_269654cute7productE:
	.zero		1
	.type		_ZN40_INTERNAL_c24a4369_4_k_cu_b5bb221e_269654cuda3std3__45__cpo3endE,@object
	.size		_ZN40_INTERNAL_c24a4369_4_k_cu_b5bb221e_269654cuda3std3__45__cpo3endE,(_ZN40_INTERNAL_c24a4369_4_k_cu_b5bb221e_269654cuda3std3__419piecewise_constructE - _ZN40_INTERNAL_c24a4369_4_k_cu_b5bb221e_269654cuda3std3__45__cpo3endE)
_ZN40_INTERNAL_c24a4369_4_k_cu_b5bb221e_269654cuda3std3__45__cpo3endE:
	.zero		1
	.type		_ZN40_INTERNAL_c24a4369_4_k_cu_b5bb221e_269654cuda3std3__419piecewise_constructE,@object
	.size		_ZN40_INTERNAL_c24a4369_4_k_cu_b5bb221e_269654cuda3std3__419piecewise_constructE,(_ZN40_INTERNAL_c24a4369_4_k_cu_b5bb221e_269654cuda3std3__45__cpo4cendE - _ZN40_INTERNAL_c24a4369_4_k_cu_b5bb221e_269654cuda3std3__419piecewise_constructE)
_ZN40_INTERNAL_c24a4369_4_k_cu_b5bb221e_269654cuda3std3__419piecewise_constructE:
	.zero		1
	.type		_ZN40_INTERNAL_c24a4369_4_k_cu_b5bb221e_269654cuda3std3__45__cpo4cendE,@object
	.size		_ZN40_INTERNAL_c24a4369_4_k_cu_b5bb221e_269654cuda3std3__45__cpo4cendE,(_ZN40_INTERNAL_c24a4369_4_k_cu_b5bb221e_269654cuda3std6ranges3__45__cpo4swapE - _ZN40_INTERNAL_c24a4369_4_k_cu_b5bb221e_269654cuda3std3__45__cpo4cendE)
_ZN40_INTERNAL_c24a4369_4_k_cu_b5bb221e_269654cuda3std3__45__cpo4cendE:
	.zero		1
	.type		_ZN40_INTERNAL_c24a4369_4_k_cu_b5bb221e_269654cuda3std6ranges3__45__cpo4swapE,@object
	.size		_ZN40_INTERNAL_c24a4369_4_k_cu_b5bb221e_269654cuda3std6ranges3__45__cpo4swapE,(.L_8 - _ZN40_INTERNAL_c24a4369_4_k_cu_b5bb221e_269654cuda3std6ranges3__45__cpo4swapE)
_ZN40_INTERNAL_c24a4369_4_k_cu_b5bb221e_269654cuda3std6ranges3__45__cpo4swapE:
	.zero		1
.L_8:


//--------------------- .nv.constant0._ZN7cutlass13device_kernelINS_4gemm6kernel13GemmUniversalIN4cute5tupleIJiiiiEEENS1_10collective13CollectiveMmaINS1_34MainloopSm90TmaGmmaWarpSpecializedILi2ENS5_IJNS4_1CILi1EEESB_SB_EEENS1_32KernelTmaWarpSpecializedPingpongEEENS5_IJNSA_ILi64EEENSA_ILi128EEESG_EEENS_10bfloat16_tENS5_IJlSB_lEEESI_SJ_NS4_8TiledMMAINS4_8MMA_AtomIJNS4_4SM904GMMA28MMA_64x128x16_F32BF16BF16_SSILNSN_5MajorE0ELSP_0ELNSN_7ScaleInE1ELSQ_1EEEEEENS4_6LayoutISC_NS5_IJNSA_ILi0EEESU_SU_EEEEENS5_IJNS4_10UnderscoreESX_SX_EEEEENS4_13SM90_TMA_LOADENS4_14ComposedLayoutINS4_7SwizzleILi3ELi4ELi3EEENS4_18smem_ptr_flag_bitsILi16EEENST_INS5_IJNSA_ILi8EEESF_EEENS5_IJSF_SB_EEEEEEEvNS4_8identityES10_S1A_vS1B_EENS_8epilogue10collective6detail29Sm90TmaWarpSpecializedAdapterINS1E_15DefaultEpilogueISI_SJ_SJ_NS1D_6thread17LinearCombinationISI_Li1EffLNS1I_9ScaleType4KindE0ELNS_15FloatRoundStyleE2ESI_EENS1_15EpilogueDefaultEEEEEvvEEEEvNT_6ParamsE --------------------------
	.section	.nv.constant0._ZN7cutlass13device_kernelINS_4gemm6kernel13GemmUniversalIN4cute5tupleIJiiiiEEENS1_10collective13CollectiveMmaINS1_34MainloopSm90TmaGmmaWarpSpecializedILi2ENS5_IJNS4_1CILi1EEESB_SB_EEENS1_32KernelTmaWarpSpecializedPingpongEEENS5_IJNSA_ILi64EEENSA_ILi128EEESG_EEENS_10bfloat16_tENS5_IJlSB_lEEESI_SJ_NS4_8TiledMMAINS4_8MMA_AtomIJNS4_4SM904GMMA28MMA_64x128x16_F32BF16BF16_SSILNSN_5MajorE0ELSP_0ELNSN_7ScaleInE1ELSQ_1EEEEEENS4_6LayoutISC_NS5_IJNSA_ILi0EEESU_SU_EEEEENS5_IJNS4_10UnderscoreESX_SX_EEEEENS4_13SM90_TMA_LOADENS4_14ComposedLayoutINS4_7SwizzleILi3ELi4ELi3EEENS4_18smem_ptr_flag_bitsILi16EEENST_INS5_IJNSA_ILi8EEESF_EEENS5_IJSF_SB_EEEEEEEvNS4_8identityES10_S1A_vS1B_EENS_8epilogue10collective6detail29Sm90TmaWarpSpecializedAdapterINS1E_15DefaultEpilogueISI_SJ_SJ_NS1D_6thread17LinearCombinationISI_Li1EffLNS1I_9ScaleType4KindE0ELNS_15FloatRoundStyleE2ESI_EENS1_15EpilogueDefaultEEEEEvvEEEEvNT_6ParamsE,"a",@progbits
	.sectionflags	@""
	.align	4
.nv.constant0._ZN7cutlass13device_kernelINS_4gemm6kernel13GemmUniversalIN4cute5tupleIJiiiiEEENS1_10collective13CollectiveMmaINS1_34MainloopSm90TmaGmmaWarpSpecializedILi2ENS5_IJNS4_1CILi1EEESB_SB_EEENS1_32KernelTmaWarpSpecializedPingpongEEENS5_IJNSA_ILi64EEENSA_ILi128EEESG_EEENS_10bfloat16_tENS5_IJlSB_lEEESI_SJ_NS4_8TiledMMAINS4_8MMA_AtomIJNS4_4SM904GMMA28MMA_64x128x16_F32BF16BF16_SSILNSN_5MajorE0ELSP_0ELNSN_7ScaleInE1ELSQ_1EEEEEENS4_6LayoutISC_NS5_IJNSA_ILi0EEESU_SU_EEEEENS5_IJNS4_10UnderscoreESX_SX_EEEEENS4_13SM90_TMA_LOADENS4_14ComposedLayoutINS4_7SwizzleILi3ELi4ELi3EEENS4_18smem_ptr_flag_bitsILi16EEENST_INS5_IJNSA_ILi8EEESF_EEENS5_IJSF_SB_EEEEEEEvNS4_8identityES10_S1A_vS1B_EENS_8epilogue10collective6detail29Sm90TmaWarpSpecializedAdapterINS1E_15DefaultEpilogueISI_SJ_SJ_NS1D_6thread17LinearCombinationISI_Li1EffLNS1I_9ScaleType4KindE0ELNS_15FloatRoundStyleE2ESI_EENS1_15EpilogueDefaultEEEEEvvEEEEvNT_6ParamsE:
	.zero		1664


//--------------------- SYMBOLS --------------------------

	.type		.nv.reservedSmem.offset0,@object
	.size		.nv.reservedSmem.offset0,0x4
	.type		__assertfail,@function
